//
// Generated by NVIDIA NVVM Compiler
//
// Compiler Build ID: CL-36424714
// Cuda compilation tools, release 13.0, V13.0.88
// Based on NVVM 20.0.0
//

.version 9.0
.target sm_100
.address_size 64

	// .globl	_Z3f2hPKfP6__halfi
// _ZZ17trsm_half2_kernelPK6__halfPS_iiE4B_sm has been demoted
// _ZZ17trsm_half2_kernelPK6__halfPS_iiE6A_diag has been demoted
// _ZZ17trsm_half2_kernelPK6__halfPS_iiE4Ablk has been demoted

.visible .entry _Z3f2hPKfP6__halfi(
	.param .u64 .ptr .align 1 _Z3f2hPKfP6__halfi_param_0,
	.param .u64 .ptr .align 1 _Z3f2hPKfP6__halfi_param_1,
	.param .u32 _Z3f2hPKfP6__halfi_param_2
)
{
	.reg .pred 	%p<2>;
	.reg .b16 	%rs<2>;
	.reg .b32 	%r<6>;
	.reg .b32 	%f<2>;
	.reg .b64 	%rd<9>;

	ld.param.u64 	%rd1, [_Z3f2hPKfP6__halfi_param_0];
	ld.param.u64 	%rd2, [_Z3f2hPKfP6__halfi_param_1];
	ld.param.u32 	%r2, [_Z3f2hPKfP6__halfi_param_2];
	mov.u32 	%r3, %ctaid.x;
	mov.u32 	%r4, %ntid.x;
	mov.u32 	%r5, %tid.x;
	mad.lo.s32 	%r1, %r3, %r4, %r5;
	setp.ge.s32 	%p1, %r1, %r2;
	@%p1 bra 	$L__BB0_2;
	cvta.to.global.u64 	%rd3, %rd1;
	cvta.to.global.u64 	%rd4, %rd2;
	mul.wide.s32 	%rd5, %r1, 4;
	add.s64 	%rd6, %rd3, %rd5;
	ld.global.nc.f32 	%f1, [%rd6];
	// begin inline asm
	{  cvt.rn.f16.f32 %rs1, %f1;}

	// end inline asm
	mul.wide.s32 	%rd7, %r1, 2;
	add.s64 	%rd8, %rd4, %rd7;
	st.global.u16 	[%rd8], %rs1;
$L__BB0_2:
	ret;

}
	// .globl	_Z3h2fPK6__halfPfi
.visible .entry _Z3h2fPK6__halfPfi(
	.param .u64 .ptr .align 1 _Z3h2fPK6__halfPfi_param_0,
	.param .u64 .ptr .align 1 _Z3h2fPK6__halfPfi_param_1,
	.param .u32 _Z3h2fPK6__halfPfi_param_2
)
{
	.reg .pred 	%p<2>;
	.reg .b16 	%rs<2>;
	.reg .b32 	%r<6>;
	.reg .b32 	%f<2>;
	.reg .b64 	%rd<9>;

	ld.param.u64 	%rd1, [_Z3h2fPK6__halfPfi_param_0];
	ld.param.u64 	%rd2, [_Z3h2fPK6__halfPfi_param_1];
	ld.param.u32 	%r2, [_Z3h2fPK6__halfPfi_param_2];
	mov.u32 	%r3, %ctaid.x;
	mov.u32 	%r4, %ntid.x;
	mov.u32 	%r5, %tid.x;
	mad.lo.s32 	%r1, %r3, %r4, %r5;
	setp.ge.s32 	%p1, %r1, %r2;
	@%p1 bra 	$L__BB1_2;
	cvta.to.global.u64 	%rd3, %rd1;
	cvta.to.global.u64 	%rd4, %rd2;
	mul.wide.s32 	%rd5, %r1, 2;
	add.s64 	%rd6, %rd3, %rd5;
	ld.global.nc.u16 	%rs1, [%rd6];
	// begin inline asm
	{  cvt.f32.f16 %f1, %rs1;}

	// end inline asm
	mul.wide.s32 	%rd7, %r1, 4;
	add.s64 	%rd8, %rd4, %rd7;
	st.global.f32 	[%rd8], %f1;
$L__BB1_2:
	ret;

}
	// .globl	_Z16clear_tril_upperPfi
.visible .entry _Z16clear_tril_upperPfi(
	.param .u64 .ptr .align 1 _Z16clear_tril_upperPfi_param_0,
	.param .u32 _Z16clear_tril_upperPfi_param_1
)
.maxntid 256
{
	.reg .pred 	%p<2>;
	.reg .b32 	%r<7>;
	.reg .b32 	%f<3>;
	.reg .b64 	%rd<7>;

	ld.param.u64 	%rd2, [_Z16clear_tril_upperPfi_param_0];
	ld.param.u32 	%r3, [_Z16clear_tril_upperPfi_param_1];
	cvta.to.global.u64 	%rd1, %rd2;
	mov.u32 	%r1, %tid.x;
	mov.u32 	%r2, %ctaid.x;
	setp.ge.u32 	%p1, %r1, %r2;
	@%p1 bra 	$L__BB2_2;
	mad.lo.s32 	%r5, %r3, %r2, %r1;
	mul.wide.s32 	%rd5, %r5, 4;
	add.s64 	%rd6, %rd1, %rd5;
	mov.b32 	%r6, 0;
	st.global.u32 	[%rd6], %r6;
	bra.uni 	$L__BB2_3;
$L__BB2_2:
	mad.lo.s32 	%r4, %r3, %r2, %r1;
	mul.wide.s32 	%rd3, %r4, 4;
	add.s64 	%rd4, %rd1, %rd3;
	ld.global.f32 	%f1, [%rd4];
	add.f32 	%f2, %f1, 0f40000000;
	st.global.f32 	[%rd4], %f2;
$L__BB2_3:
	ret;

}
	// .globl	_Z17trsm_half2_kernelPK6__halfPS_ii
.visible .entry _Z17trsm_half2_kernelPK6__halfPS_ii(
	.param .u64 .ptr .align 1 _Z17trsm_half2_kernelPK6__halfPS_ii_param_0,
	.param .u64 .ptr .align 1 _Z17trsm_half2_kernelPK6__halfPS_ii_param_1,
	.param .u32 _Z17trsm_half2_kernelPK6__halfPS_ii_param_2,
	.param .u32 _Z17trsm_half2_kernelPK6__halfPS_ii_param_3
)
.maxntid 256
{
	.reg .pred 	%p<74>;
	.reg .b16 	%rs<179>;
	.reg .b32 	%r<543>;
	.reg .b32 	%f<24>;
	.reg .b64 	%rd<28>;
	// demoted variable
	.shared .align 16 .b8 _ZZ17trsm_half2_kernelPK6__halfPS_iiE4B_sm[8192];
	// demoted variable
	.shared .align 4 .b8 _ZZ17trsm_half2_kernelPK6__halfPS_iiE6A_diag[1024];
	// demoted variable
	.shared .align 16 .b8 _ZZ17trsm_half2_kernelPK6__halfPS_iiE4Ablk[2048];
	ld.param.u32 	%r105, [_Z17trsm_half2_kernelPK6__halfPS_ii_param_2];
	ld.param.u32 	%r104, [_Z17trsm_half2_kernelPK6__halfPS_ii_param_3];
	setp.ne.s32 	%p1, %r105, 256;
	@%p1 bra 	$L__BB3_98;
	mov.u32 	%r1, %tid.x;
	mov.u32 	%r2, %tid.y;
	shl.b32 	%r106, %r2, 5;
	add.s32 	%r3, %r106, %r1;
	mov.u32 	%r107, %ctaid.x;
	shl.b32 	%r4, %r107, 4;
	add.s32 	%r108, %r4, 16;
	setp.gt.s32 	%p2, %r108, %r104;
	@%p2 bra 	$L__BB3_98;
	ld.param.u64 	%rd26, [_Z17trsm_half2_kernelPK6__halfPS_ii_param_1];
	add.s32 	%r111, %r4, %r2;
	shl.b32 	%r112, %r2, 9;
	mov.u32 	%r113, _ZZ17trsm_half2_kernelPK6__halfPS_iiE4B_sm;
	add.s32 	%r5, %r113, %r112;
	shl.b32 	%r6, %r111, 8;
	mul.wide.u32 	%rd5, %r6, 2;
	add.s64 	%rd6, %rd26, %rd5;
	add.s32 	%r114, %r6, 2048;
	mul.wide.u32 	%rd7, %r114, 2;
	add.s64 	%rd8, %rd26, %rd7;
	mul.wide.u32 	%rd9, %r1, 16;
	add.s64 	%rd3, %rd6, %rd9;
	shl.b32 	%r115, %r1, 4;
	add.s32 	%r109, %r5, %r115;
	// begin inline asm
	cp.async.cg.shared.global [%r109], [%rd3], 16;

	// end inline asm
	// begin inline asm
	cp.async.commit_group;

	// end inline asm
	add.s64 	%rd4, %rd8, %rd9;
	add.s32 	%r110, %r109, 4096;
	// begin inline asm
	cp.async.cg.shared.global [%r110], [%rd4], 16;

	// end inline asm
	// begin inline asm
	cp.async.commit_group;

	// end inline asm
	setp.gt.u32 	%p3, %r3, 255;
	@%p3 bra 	$L__BB3_4;
	ld.param.u64 	%rd24, [_Z17trsm_half2_kernelPK6__halfPS_ii_param_0];
	shl.b32 	%r116, %r3, 8;
	add.s32 	%r117, %r116, %r3;
	mul.wide.u32 	%rd11, %r117, 2;
	add.s64 	%rd10, %rd24, %rd11;
	// begin inline asm
	ld.global.nc.b16 %rs17, [%rd10];
	// end inline asm
	// begin inline asm
	{  cvt.f32.f16 %f5, %rs17;}

	// end inline asm
	rcp.rn.f32 	%f6, %f5;
	shl.b32 	%r118, %r3, 2;
	mov.u32 	%r119, _ZZ17trsm_half2_kernelPK6__halfPS_iiE6A_diag;
	add.s32 	%r120, %r119, %r118;
	st.shared.f32 	[%r120], %f6;
$L__BB3_4:
	// begin inline asm
	cp.async.wait_group 0;

	// end inline asm
	bar.sync 	0;
	add.s32 	%r9, %r1, 192;
	add.s32 	%r10, %r1, 224;
	mul.lo.s32 	%r124, %r1, -14;
	add.s32 	%r11, %r109, %r124;
	ld.shared.u16 	%rs19, [%r11+384];
	add.s32 	%r12, %r110, %r124;
	ld.shared.u16 	%rs20, [%r12+384];
	// begin inline asm
	{  mov.b32 %r542, {%rs19,%rs20};}

	// end inline asm
	ld.shared.u16 	%rs21, [%r11+448];
	ld.shared.u16 	%rs22, [%r12+448];
	// begin inline asm
	{  mov.b32 %r541, {%rs21,%rs22};}

	// end inline asm
	shl.b32 	%r125, %r1, 1;
	mov.u32 	%r126, _ZZ17trsm_half2_kernelPK6__halfPS_iiE4Ablk;
	add.s32 	%r15, %r126, %r125;
	mov.b32 	%r502, 0;
$L__BB3_5:
	mov.u32 	%r16, %r502;
	setp.gt.u32 	%p4, %r2, 3;
	@%p4 bra 	$L__BB3_7;
	ld.param.u64 	%rd25, [_Z17trsm_half2_kernelPK6__halfPS_ii_param_0];
	shl.b32 	%r128, %r2, 9;
	mov.u32 	%r129, _ZZ17trsm_half2_kernelPK6__halfPS_iiE4Ablk;
	add.s32 	%r130, %r129, %r128;
	shl.b32 	%r131, %r1, 4;
	add.s32 	%r127, %r130, %r131;
	add.s32 	%r132, %r16, %r2;
	shl.b32 	%r133, %r132, 8;
	add.s64 	%rd14, %rd25, %rd9;
	mul.wide.u32 	%rd15, %r133, 2;
	add.s64 	%rd12, %rd14, %rd15;
	// begin inline asm
	cp.async.cg.shared.global [%r127], [%rd12], 16;

	// end inline asm
	// begin inline asm
	cp.async.commit_group;

	// end inline asm
$L__BB3_7:
	// begin inline asm
	cp.async.wait_group 0;

	// end inline asm
	bar.sync 	0;
	mov.f32 	%f7, 0f00000000;
	// begin inline asm
	{.reg .f16 low;
  cvt.rn.f16.f32 low, %f7;
  mov.b32 %r535, {low,low};}

	// end inline asm
	and.b32  	%r20, %r16, 28;
	ld.shared.u16 	%rs1, [%r15+256];
	ld.shared.u16 	%rs2, [%r15+320];
	ld.shared.u16 	%rs3, [%r15+384];
	ld.shared.u16 	%rs4, [%r15+448];
	setp.ne.s32 	%p5, %r1, %r20;
	shl.b32 	%r135, %r16, 2;
	mov.u32 	%r136, _ZZ17trsm_half2_kernelPK6__halfPS_iiE6A_diag;
	add.s32 	%r21, %r136, %r135;
	shl.b32 	%r137, %r16, 1;
	add.s32 	%r22, %r5, %r137;
	mov.u32 	%r506, %r535;
	@%p5 bra 	$L__BB3_12;
	ld.shared.f32 	%f1, [%r21];
	setp.eq.s32 	%p6, %r16, %r9;
	mov.u32 	%r505, %r542;
	@%p6 bra 	$L__BB3_11;
	setp.eq.s32 	%p7, %r16, %r10;
	mov.u32 	%r505, %r541;
	@%p7 bra 	$L__BB3_11;
	ld.shared.u16 	%rs23, [%r22];
	ld.shared.u16 	%rs24, [%r22+4096];
	// begin inline asm
	{  mov.b32 %r505, {%rs23,%rs24};}

	// end inline asm
$L__BB3_11:
	// begin inline asm
	{.reg .f16 low,high;
  mov.b32 {low,high},%r505;
  cvt.f32.f16 %f8, low;}

	// end inline asm
	// begin inline asm
	{.reg .f16 low,high;
  mov.b32 {low,high},%r505;
  cvt.f32.f16 %f9, high;}

	// end inline asm
	mul.f32 	%f10, %f1, %f8;
	mul.f32 	%f11, %f1, %f9;
	// begin inline asm
	{ cvt.rn.f16x2.f32 %r506, %f11, %f10; }

	// end inline asm
$L__BB3_12:
	shfl.sync.idx.b32	%r27|%p8, %r506, %r20, 31, -1;
	setp.lt.u32 	%p9, %r16, %r1;
	sub.s32 	%r142, %r16, %r1;
	shr.u32 	%r143, %r142, 5;
	add.s32 	%r144, %r143, 1;
	selp.b32 	%r28, 0, %r144, %p9;
	setp.gt.u32 	%p10, %r28, 3;
	@%p10 bra 	$L__BB3_18;
	and.b32  	%r145, %r28, 1;
	setp.eq.b32 	%p11, %r145, 1;
	not.pred 	%p12, %p11;
	mov.u32 	%r510, %r28;
	@%p12 bra 	$L__BB3_15;
	shl.b32 	%r156, %r28, 6;
	add.s32 	%r157, %r11, %r156;
	ld.shared.u16 	%rs25, [%r157];
	ld.shared.u16 	%rs26, [%r157+4096];
	// begin inline asm
	{  mov.b32 %r146, {%rs25,%rs26};}

	// end inline asm
	add.s32 	%r158, %r15, %r156;
	ld.shared.u16 	%rs27, [%r158];
	// begin inline asm
	{  mov.b32 %r147, {%rs27,%rs27};}

	// end inline asm
	// begin inline asm
	{mul.f16x2 %r148,%r147,%r27;
}
	// end inline asm
	// begin inline asm
	{sub.f16x2 %r151,%r146,%r148;
}
	// end inline asm
	// begin inline asm
	{.reg .f16 low,high;
 mov.b32 {low,high}, %r151;
 mov.b16 %rs29, low;}
	// end inline asm
	st.shared.u16 	[%r157], %rs29;
	// begin inline asm
	{.reg .f16 low,high;
 mov.b32 {low,high}, %r151;
 mov.b16 %rs30, high;}
	// end inline asm
	st.shared.u16 	[%r157+4096], %rs30;
	add.s32 	%r510, %r28, 1;
$L__BB3_15:
	setp.eq.s32 	%p13, %r28, 3;
	@%p13 bra 	$L__BB3_18;
	shl.b32 	%r159, %r510, 6;
	shl.b32 	%r160, %r2, 9;
	shl.b32 	%r161, %r1, 1;
	or.b32  	%r162, %r160, %r161;
	mov.u32 	%r163, _ZZ17trsm_half2_kernelPK6__halfPS_iiE4B_sm;
	add.s32 	%r164, %r162, %r163;
	add.s32 	%r165, %r164, %r159;
	add.s32 	%r509, %r165, 4160;
	mov.u32 	%r166, _ZZ17trsm_half2_kernelPK6__halfPS_iiE4Ablk;
	add.s32 	%r167, %r161, %r166;
	add.s32 	%r168, %r167, %r159;
	add.s32 	%r508, %r168, 64;
$L__BB3_17:
	.pragma "nounroll";
	ld.shared.u16 	%rs31, [%r509+-4160];
	ld.shared.u16 	%rs32, [%r509+-64];
	// begin inline asm
	{  mov.b32 %r169, {%rs31,%rs32};}

	// end inline asm
	ld.shared.u16 	%rs33, [%r508+-64];
	// begin inline asm
	{  mov.b32 %r170, {%rs33,%rs33};}

	// end inline asm
	// begin inline asm
	{mul.f16x2 %r171,%r170,%r27;
}
	// end inline asm
	// begin inline asm
	{sub.f16x2 %r174,%r169,%r171;
}
	// end inline asm
	// begin inline asm
	{.reg .f16 low,high;
 mov.b32 {low,high}, %r174;
 mov.b16 %rs35, low;}
	// end inline asm
	st.shared.u16 	[%r509+-4160], %rs35;
	// begin inline asm
	{.reg .f16 low,high;
 mov.b32 {low,high}, %r174;
 mov.b16 %rs36, high;}
	// end inline asm
	st.shared.u16 	[%r509+-64], %rs36;
	ld.shared.u16 	%rs37, [%r509+-4096];
	ld.shared.u16 	%rs38, [%r509];
	// begin inline asm
	{  mov.b32 %r179, {%rs37,%rs38};}

	// end inline asm
	ld.shared.u16 	%rs40, [%r508];
	// begin inline asm
	{  mov.b32 %r180, {%rs40,%rs40};}

	// end inline asm
	// begin inline asm
	{mul.f16x2 %r181,%r180,%r27;
}
	// end inline asm
	// begin inline asm
	{sub.f16x2 %r184,%r179,%r181;
}
	// end inline asm
	// begin inline asm
	{.reg .f16 low,high;
 mov.b32 {low,high}, %r184;
 mov.b16 %rs41, low;}
	// end inline asm
	st.shared.u16 	[%r509+-4096], %rs41;
	// begin inline asm
	{.reg .f16 low,high;
 mov.b32 {low,high}, %r184;
 mov.b16 %rs42, high;}
	// end inline asm
	st.shared.u16 	[%r509], %rs42;
	add.s32 	%r510, %r510, 2;
	add.s32 	%r509, %r509, 128;
	add.s32 	%r508, %r508, 128;
	setp.ne.s32 	%p14, %r510, 4;
	@%p14 bra 	$L__BB3_17;
$L__BB3_18:
	setp.gt.u32 	%p15, %r28, 4;
	@%p15 bra 	$L__BB3_20;
	ld.shared.u16 	%rs43, [%r11+256];
	ld.shared.u16 	%rs44, [%r12+256];
	// begin inline asm
	{  mov.b32 %r189, {%rs43,%rs44};}

	// end inline asm
	// begin inline asm
	{  mov.b32 %r190, {%rs1,%rs1};}

	// end inline asm
	// begin inline asm
	{mul.f16x2 %r191,%r190,%r27;
}
	// end inline asm
	// begin inline asm
	{sub.f16x2 %r194,%r189,%r191;
}
	// end inline asm
	// begin inline asm
	{.reg .f16 low,high;
 mov.b32 {low,high}, %r194;
 mov.b16 %rs47, low;}
	// end inline asm
	st.shared.u16 	[%r11+256], %rs47;
	// begin inline asm
	{.reg .f16 low,high;
 mov.b32 {low,high}, %r194;
 mov.b16 %rs48, high;}
	// end inline asm
	st.shared.u16 	[%r12+256], %rs48;
	bra.uni 	$L__BB3_21;
$L__BB3_20:
	setp.ne.s32 	%p16, %r28, 5;
	@%p16 bra 	$L__BB3_22;
$L__BB3_21:
	ld.shared.u16 	%rs49, [%r11+320];
	ld.shared.u16 	%rs50, [%r12+320];
	// begin inline asm
	{  mov.b32 %r199, {%rs49,%rs50};}

	// end inline asm
	// begin inline asm
	{  mov.b32 %r200, {%rs2,%rs2};}

	// end inline asm
	// begin inline asm
	{mul.f16x2 %r201,%r200,%r27;
}
	// end inline asm
	// begin inline asm
	{sub.f16x2 %r204,%r199,%r201;
}
	// end inline asm
	// begin inline asm
	{.reg .f16 low,high;
 mov.b32 {low,high}, %r204;
 mov.b16 %rs53, low;}
	// end inline asm
	st.shared.u16 	[%r11+320], %rs53;
	// begin inline asm
	{.reg .f16 low,high;
 mov.b32 {low,high}, %r204;
 mov.b16 %rs54, high;}
	// end inline asm
	st.shared.u16 	[%r12+320], %rs54;
	bra.uni 	$L__BB3_23;
$L__BB3_22:
	setp.gt.u32 	%p17, %r28, 6;
	@%p17 bra 	$L__BB3_24;
$L__BB3_23:
	// begin inline asm
	{  mov.b32 %r209, {%rs3,%rs3};}

	// end inline asm
	// begin inline asm
	{mul.f16x2 %r210,%r209,%r27;
}
	// end inline asm
	// begin inline asm
	{sub.f16x2 %r542,%r542,%r210;
}
	// end inline asm
	bra.uni 	$L__BB3_25;
$L__BB3_24:
	setp.ne.s32 	%p18, %r28, 7;
	@%p18 bra 	$L__BB3_26;
$L__BB3_25:
	// begin inline asm
	{  mov.b32 %r216, {%rs4,%rs4};}

	// end inline asm
	// begin inline asm
	{mul.f16x2 %r217,%r216,%r27;
}
	// end inline asm
	// begin inline asm
	{sub.f16x2 %r541,%r541,%r217;
}
	// end inline asm
$L__BB3_26:
	setp.ne.s32 	%p19, %r1, %r20;
	mov.u32 	%r514, %r541;
	mov.u32 	%r515, %r542;
	@%p19 bra 	$L__BB3_30;
	setp.eq.s32 	%p20, %r16, %r9;
	mov.u32 	%r514, %r541;
	mov.u32 	%r515, %r27;
	@%p20 bra 	$L__BB3_30;
	setp.eq.s32 	%p21, %r16, %r10;
	mov.u32 	%r514, %r27;
	mov.u32 	%r515, %r542;
	@%p21 bra 	$L__BB3_30;
	// begin inline asm
	{.reg .f16 low,high;
 mov.b32 {low,high}, %r27;
 mov.b16 %rs59, low;}
	// end inline asm
	st.shared.u16 	[%r22], %rs59;
	// begin inline asm
	{.reg .f16 low,high;
 mov.b32 {low,high}, %r27;
 mov.b16 %rs60, high;}
	// end inline asm
	st.shared.u16 	[%r22+4096], %rs60;
	mov.u32 	%r514, %r541;
	mov.u32 	%r515, %r542;
$L__BB3_30:
	bar.warp.sync 	-1;
	add.s32 	%r46, %r16, 1;
	and.b32  	%r47, %r46, 29;
	ld.shared.u16 	%rs5, [%r15+768];
	ld.shared.u16 	%rs6, [%r15+832];
	ld.shared.u16 	%rs7, [%r15+896];
	ld.shared.u16 	%rs8, [%r15+960];
	setp.ne.s32 	%p22, %r1, %r47;
	mov.u32 	%r517, %r535;
	@%p22 bra 	$L__BB3_35;
	ld.shared.f32 	%f2, [%r21+4];
	setp.eq.s32 	%p23, %r46, %r9;
	mov.u32 	%r516, %r515;
	@%p23 bra 	$L__BB3_34;
	setp.eq.s32 	%p24, %r46, %r10;
	mov.u32 	%r516, %r514;
	@%p24 bra 	$L__BB3_34;
	ld.shared.u16 	%rs61, [%r22+2];
	ld.shared.u16 	%rs62, [%r22+4098];
	// begin inline asm
	{  mov.b32 %r516, {%rs61,%rs62};}

	// end inline asm
$L__BB3_34:
	// begin inline asm
	{.reg .f16 low,high;
  mov.b32 {low,high},%r516;
  cvt.f32.f16 %f12, low;}

	// end inline asm
	// begin inline asm
	{.reg .f16 low,high;
  mov.b32 {low,high},%r516;
  cvt.f32.f16 %f13, high;}

	// end inline asm
	mul.f32 	%f14, %f2, %f12;
	mul.f32 	%f15, %f2, %f13;
	// begin inline asm
	{ cvt.rn.f16x2.f32 %r517, %f15, %f14; }

	// end inline asm
$L__BB3_35:
	shfl.sync.idx.b32	%r52|%p25, %r517, %r47, 31, -1;
	setp.lt.u32 	%p26, %r46, %r1;
	sub.s32 	%r229, %r46, %r1;
	shr.u32 	%r230, %r229, 5;
	add.s32 	%r231, %r230, 1;
	selp.b32 	%r53, 0, %r231, %p26;
	setp.gt.u32 	%p27, %r53, 3;
	@%p27 bra 	$L__BB3_40;
	and.b32  	%r232, %r53, 1;
	setp.eq.b32 	%p28, %r232, 1;
	not.pred 	%p29, %p28;
	mov.u32 	%r519, %r53;
	@%p29 bra 	$L__BB3_38;
	shl.b32 	%r243, %r53, 5;
	add.s32 	%r244, %r243, %r1;
	shl.b32 	%r245, %r53, 6;
	add.s32 	%r246, %r11, %r245;
	ld.shared.u16 	%rs63, [%r246];
	ld.shared.u16 	%rs64, [%r246+4096];
	// begin inline asm
	{  mov.b32 %r233, {%rs63,%rs64};}

	// end inline asm
	shl.b32 	%r247, %r244, 1;
	mov.u32 	%r248, _ZZ17trsm_half2_kernelPK6__halfPS_iiE4Ablk;
	add.s32 	%r249, %r248, %r247;
	ld.shared.u16 	%rs65, [%r249+512];
	// begin inline asm
	{  mov.b32 %r234, {%rs65,%rs65};}

	// end inline asm
	// begin inline asm
	{mul.f16x2 %r235,%r234,%r52;
}
	// end inline asm
	// begin inline asm
	{sub.f16x2 %r238,%r233,%r235;
}
	// end inline asm
	// begin inline asm
	{.reg .f16 low,high;
 mov.b32 {low,high}, %r238;
 mov.b16 %rs67, low;}
	// end inline asm
	st.shared.u16 	[%r246], %rs67;
	// begin inline asm
	{.reg .f16 low,high;
 mov.b32 {low,high}, %r238;
 mov.b16 %rs68, high;}
	// end inline asm
	st.shared.u16 	[%r246+4096], %rs68;
	add.s32 	%r519, %r53, 1;
$L__BB3_38:
	setp.eq.s32 	%p30, %r53, 3;
	@%p30 bra 	$L__BB3_40;
$L__BB3_39:
	.pragma "nounroll";
	shl.b32 	%r270, %r519, 5;
	add.s32 	%r271, %r270, %r1;
	shl.b32 	%r272, %r519, 6;
	add.s32 	%r273, %r11, %r272;
	ld.shared.u16 	%rs69, [%r273];
	ld.shared.u16 	%rs70, [%r273+4096];
	// begin inline asm
	{  mov.b32 %r250, {%rs69,%rs70};}

	// end inline asm
	shl.b32 	%r274, %r271, 1;
	mov.u32 	%r275, _ZZ17trsm_half2_kernelPK6__halfPS_iiE4Ablk;
	add.s32 	%r276, %r275, %r274;
	ld.shared.u16 	%rs71, [%r276+512];
	// begin inline asm
	{  mov.b32 %r251, {%rs71,%rs71};}

	// end inline asm
	// begin inline asm
	{mul.f16x2 %r252,%r251,%r52;
}
	// end inline asm
	// begin inline asm
	{sub.f16x2 %r255,%r250,%r252;
}
	// end inline asm
	// begin inline asm
	{.reg .f16 low,high;
 mov.b32 {low,high}, %r255;
 mov.b16 %rs73, low;}
	// end inline asm
	st.shared.u16 	[%r273], %rs73;
	// begin inline asm
	{.reg .f16 low,high;
 mov.b32 {low,high}, %r255;
 mov.b16 %rs74, high;}
	// end inline asm
	st.shared.u16 	[%r273+4096], %rs74;
	ld.shared.u16 	%rs75, [%r273+64];
	ld.shared.u16 	%rs76, [%r273+4160];
	// begin inline asm
	{  mov.b32 %r260, {%rs75,%rs76};}

	// end inline asm
	ld.shared.u16 	%rs78, [%r276+576];
	// begin inline asm
	{  mov.b32 %r261, {%rs78,%rs78};}

	// end inline asm
	// begin inline asm
	{mul.f16x2 %r262,%r261,%r52;
}
	// end inline asm
	// begin inline asm
	{sub.f16x2 %r265,%r260,%r262;
}
	// end inline asm
	// begin inline asm
	{.reg .f16 low,high;
 mov.b32 {low,high}, %r265;
 mov.b16 %rs79, low;}
	// end inline asm
	st.shared.u16 	[%r273+64], %rs79;
	// begin inline asm
	{.reg .f16 low,high;
 mov.b32 {low,high}, %r265;
 mov.b16 %rs80, high;}
	// end inline asm
	st.shared.u16 	[%r273+4160], %rs80;
	add.s32 	%r519, %r519, 2;
	setp.ne.s32 	%p31, %r519, 4;
	@%p31 bra 	$L__BB3_39;
$L__BB3_40:
	setp.lt.u32 	%p32, %r53, 5;
	@%p32 bra 	$L__BB3_44;
	setp.eq.s32 	%p33, %r53, 5;
	@%p33 bra 	$L__BB3_45;
	setp.lt.u32 	%p34, %r53, 7;
	@%p34 bra 	$L__BB3_46;
	setp.eq.s32 	%p35, %r53, 7;
	@%p35 bra 	$L__BB3_47;
	bra.uni 	$L__BB3_48;
$L__BB3_44:
	ld.shared.u16 	%rs81, [%r11+256];
	ld.shared.u16 	%rs82, [%r12+256];
	// begin inline asm
	{  mov.b32 %r277, {%rs81,%rs82};}

	// end inline asm
	// begin inline asm
	{  mov.b32 %r278, {%rs5,%rs5};}

	// end inline asm
	// begin inline asm
	{mul.f16x2 %r279,%r278,%r52;
}
	// end inline asm
	// begin inline asm
	{sub.f16x2 %r282,%r277,%r279;
}
	// end inline asm
	// begin inline asm
	{.reg .f16 low,high;
 mov.b32 {low,high}, %r282;
 mov.b16 %rs85, low;}
	// end inline asm
	st.shared.u16 	[%r11+256], %rs85;
	// begin inline asm
	{.reg .f16 low,high;
 mov.b32 {low,high}, %r282;
 mov.b16 %rs86, high;}
	// end inline asm
	st.shared.u16 	[%r12+256], %rs86;
$L__BB3_45:
	ld.shared.u16 	%rs87, [%r11+320];
	ld.shared.u16 	%rs88, [%r12+320];
	// begin inline asm
	{  mov.b32 %r287, {%rs87,%rs88};}

	// end inline asm
	// begin inline asm
	{  mov.b32 %r288, {%rs6,%rs6};}

	// end inline asm
	// begin inline asm
	{mul.f16x2 %r289,%r288,%r52;
}
	// end inline asm
	// begin inline asm
	{sub.f16x2 %r292,%r287,%r289;
}
	// end inline asm
	// begin inline asm
	{.reg .f16 low,high;
 mov.b32 {low,high}, %r292;
 mov.b16 %rs91, low;}
	// end inline asm
	st.shared.u16 	[%r11+320], %rs91;
	// begin inline asm
	{.reg .f16 low,high;
 mov.b32 {low,high}, %r292;
 mov.b16 %rs92, high;}
	// end inline asm
	st.shared.u16 	[%r12+320], %rs92;
$L__BB3_46:
	// begin inline asm
	{  mov.b32 %r297, {%rs7,%rs7};}

	// end inline asm
	// begin inline asm
	{mul.f16x2 %r298,%r297,%r52;
}
	// end inline asm
	// begin inline asm
	{sub.f16x2 %r515,%r515,%r298;
}
	// end inline asm
$L__BB3_47:
	// begin inline asm
	{  mov.b32 %r304, {%rs8,%rs8};}

	// end inline asm
	// begin inline asm
	{mul.f16x2 %r305,%r304,%r52;
}
	// end inline asm
	// begin inline asm
	{sub.f16x2 %r514,%r514,%r305;
}
	// end inline asm
$L__BB3_48:
	setp.ne.s32 	%p36, %r1, %r47;
	mov.u32 	%r523, %r514;
	mov.u32 	%r524, %r515;
	@%p36 bra 	$L__BB3_52;
	setp.eq.s32 	%p37, %r46, %r9;
	mov.u32 	%r523, %r514;
	mov.u32 	%r524, %r52;
	@%p37 bra 	$L__BB3_52;
	setp.eq.s32 	%p38, %r46, %r10;
	mov.u32 	%r523, %r52;
	mov.u32 	%r524, %r515;
	@%p38 bra 	$L__BB3_52;
	// begin inline asm
	{.reg .f16 low,high;
 mov.b32 {low,high}, %r52;
 mov.b16 %rs97, low;}
	// end inline asm
	st.shared.u16 	[%r22+2], %rs97;
	// begin inline asm
	{.reg .f16 low,high;
 mov.b32 {low,high}, %r52;
 mov.b16 %rs98, high;}
	// end inline asm
	st.shared.u16 	[%r22+4098], %rs98;
	mov.u32 	%r523, %r514;
	mov.u32 	%r524, %r515;
$L__BB3_52:
	bar.warp.sync 	-1;
	add.s32 	%r65, %r16, 2;
	and.b32  	%r66, %r65, 30;
	ld.shared.u16 	%rs9, [%r15+1280];
	ld.shared.u16 	%rs10, [%r15+1344];
	ld.shared.u16 	%rs11, [%r15+1408];
	ld.shared.u16 	%rs12, [%r15+1472];
	setp.ne.s32 	%p39, %r1, %r66;
	mov.u32 	%r526, %r535;
	@%p39 bra 	$L__BB3_57;
	ld.shared.f32 	%f3, [%r21+8];
	setp.eq.s32 	%p40, %r65, %r9;
	mov.u32 	%r525, %r524;
	@%p40 bra 	$L__BB3_56;
	setp.eq.s32 	%p41, %r65, %r10;
	mov.u32 	%r525, %r523;
	@%p41 bra 	$L__BB3_56;
	ld.shared.u16 	%rs99, [%r22+4];
	ld.shared.u16 	%rs100, [%r22+4100];
	// begin inline asm
	{  mov.b32 %r525, {%rs99,%rs100};}

	// end inline asm
$L__BB3_56:
	// begin inline asm
	{.reg .f16 low,high;
  mov.b32 {low,high},%r525;
  cvt.f32.f16 %f16, low;}

	// end inline asm
	// begin inline asm
	{.reg .f16 low,high;
  mov.b32 {low,high},%r525;
  cvt.f32.f16 %f17, high;}

	// end inline asm
	mul.f32 	%f18, %f3, %f16;
	mul.f32 	%f19, %f3, %f17;
	// begin inline asm
	{ cvt.rn.f16x2.f32 %r526, %f19, %f18; }

	// end inline asm
$L__BB3_57:
	shfl.sync.idx.b32	%r71|%p42, %r526, %r66, 31, -1;
	setp.lt.u32 	%p43, %r65, %r1;
	sub.s32 	%r317, %r65, %r1;
	shr.u32 	%r318, %r317, 5;
	add.s32 	%r319, %r318, 1;
	selp.b32 	%r72, 0, %r319, %p43;
	setp.gt.u32 	%p44, %r72, 3;
	@%p44 bra 	$L__BB3_62;
	and.b32  	%r320, %r72, 1;
	setp.eq.b32 	%p45, %r320, 1;
	not.pred 	%p46, %p45;
	mov.u32 	%r528, %r72;
	@%p46 bra 	$L__BB3_60;
	shl.b32 	%r331, %r72, 5;
	add.s32 	%r332, %r331, %r1;
	shl.b32 	%r333, %r72, 6;
	add.s32 	%r334, %r11, %r333;
	ld.shared.u16 	%rs101, [%r334];
	ld.shared.u16 	%rs102, [%r334+4096];
	// begin inline asm
	{  mov.b32 %r321, {%rs101,%rs102};}

	// end inline asm
	shl.b32 	%r335, %r332, 1;
	mov.u32 	%r336, _ZZ17trsm_half2_kernelPK6__halfPS_iiE4Ablk;
	add.s32 	%r337, %r336, %r335;
	ld.shared.u16 	%rs103, [%r337+1024];
	// begin inline asm
	{  mov.b32 %r322, {%rs103,%rs103};}

	// end inline asm
	// begin inline asm
	{mul.f16x2 %r323,%r322,%r71;
}
	// end inline asm
	// begin inline asm
	{sub.f16x2 %r326,%r321,%r323;
}
	// end inline asm
	// begin inline asm
	{.reg .f16 low,high;
 mov.b32 {low,high}, %r326;
 mov.b16 %rs105, low;}
	// end inline asm
	st.shared.u16 	[%r334], %rs105;
	// begin inline asm
	{.reg .f16 low,high;
 mov.b32 {low,high}, %r326;
 mov.b16 %rs106, high;}
	// end inline asm
	st.shared.u16 	[%r334+4096], %rs106;
	add.s32 	%r528, %r72, 1;
$L__BB3_60:
	setp.eq.s32 	%p47, %r72, 3;
	@%p47 bra 	$L__BB3_62;
$L__BB3_61:
	.pragma "nounroll";
	shl.b32 	%r358, %r528, 5;
	add.s32 	%r359, %r358, %r1;
	shl.b32 	%r360, %r528, 6;
	add.s32 	%r361, %r11, %r360;
	ld.shared.u16 	%rs107, [%r361];
	ld.shared.u16 	%rs108, [%r361+4096];
	// begin inline asm
	{  mov.b32 %r338, {%rs107,%rs108};}

	// end inline asm
	shl.b32 	%r362, %r359, 1;
	mov.u32 	%r363, _ZZ17trsm_half2_kernelPK6__halfPS_iiE4Ablk;
	add.s32 	%r364, %r363, %r362;
	ld.shared.u16 	%rs109, [%r364+1024];
	// begin inline asm
	{  mov.b32 %r339, {%rs109,%rs109};}

	// end inline asm
	// begin inline asm
	{mul.f16x2 %r340,%r339,%r71;
}
	// end inline asm
	// begin inline asm
	{sub.f16x2 %r343,%r338,%r340;
}
	// end inline asm
	// begin inline asm
	{.reg .f16 low,high;
 mov.b32 {low,high}, %r343;
 mov.b16 %rs111, low;}
	// end inline asm
	st.shared.u16 	[%r361], %rs111;
	// begin inline asm
	{.reg .f16 low,high;
 mov.b32 {low,high}, %r343;
 mov.b16 %rs112, high;}
	// end inline asm
	st.shared.u16 	[%r361+4096], %rs112;
	ld.shared.u16 	%rs113, [%r361+64];
	ld.shared.u16 	%rs114, [%r361+4160];
	// begin inline asm
	{  mov.b32 %r348, {%rs113,%rs114};}

	// end inline asm
	ld.shared.u16 	%rs116, [%r364+1088];
	// begin inline asm
	{  mov.b32 %r349, {%rs116,%rs116};}

	// end inline asm
	// begin inline asm
	{mul.f16x2 %r350,%r349,%r71;
}
	// end inline asm
	// begin inline asm
	{sub.f16x2 %r353,%r348,%r350;
}
	// end inline asm
	// begin inline asm
	{.reg .f16 low,high;
 mov.b32 {low,high}, %r353;
 mov.b16 %rs117, low;}
	// end inline asm
	st.shared.u16 	[%r361+64], %rs117;
	// begin inline asm
	{.reg .f16 low,high;
 mov.b32 {low,high}, %r353;
 mov.b16 %rs118, high;}
	// end inline asm
	st.shared.u16 	[%r361+4160], %rs118;
	add.s32 	%r528, %r528, 2;
	setp.ne.s32 	%p48, %r528, 4;
	@%p48 bra 	$L__BB3_61;
$L__BB3_62:
	setp.lt.u32 	%p49, %r72, 5;
	@%p49 bra 	$L__BB3_66;
	setp.eq.s32 	%p50, %r72, 5;
	@%p50 bra 	$L__BB3_67;
	setp.lt.u32 	%p51, %r72, 7;
	@%p51 bra 	$L__BB3_68;
	setp.eq.s32 	%p52, %r72, 7;
	@%p52 bra 	$L__BB3_69;
	bra.uni 	$L__BB3_70;
$L__BB3_66:
	ld.shared.u16 	%rs119, [%r11+256];
	ld.shared.u16 	%rs120, [%r12+256];
	// begin inline asm
	{  mov.b32 %r365, {%rs119,%rs120};}

	// end inline asm
	// begin inline asm
	{  mov.b32 %r366, {%rs9,%rs9};}

	// end inline asm
	// begin inline asm
	{mul.f16x2 %r367,%r366,%r71;
}
	// end inline asm
	// begin inline asm
	{sub.f16x2 %r370,%r365,%r367;
}
	// end inline asm
	// begin inline asm
	{.reg .f16 low,high;
 mov.b32 {low,high}, %r370;
 mov.b16 %rs123, low;}
	// end inline asm
	st.shared.u16 	[%r11+256], %rs123;
	// begin inline asm
	{.reg .f16 low,high;
 mov.b32 {low,high}, %r370;
 mov.b16 %rs124, high;}
	// end inline asm
	st.shared.u16 	[%r12+256], %rs124;
$L__BB3_67:
	ld.shared.u16 	%rs125, [%r11+320];
	ld.shared.u16 	%rs126, [%r12+320];
	// begin inline asm
	{  mov.b32 %r375, {%rs125,%rs126};}

	// end inline asm
	// begin inline asm
	{  mov.b32 %r376, {%rs10,%rs10};}

	// end inline asm
	// begin inline asm
	{mul.f16x2 %r377,%r376,%r71;
}
	// end inline asm
	// begin inline asm
	{sub.f16x2 %r380,%r375,%r377;
}
	// end inline asm
	// begin inline asm
	{.reg .f16 low,high;
 mov.b32 {low,high}, %r380;
 mov.b16 %rs129, low;}
	// end inline asm
	st.shared.u16 	[%r11+320], %rs129;
	// begin inline asm
	{.reg .f16 low,high;
 mov.b32 {low,high}, %r380;
 mov.b16 %rs130, high;}
	// end inline asm
	st.shared.u16 	[%r12+320], %rs130;
$L__BB3_68:
	// begin inline asm
	{  mov.b32 %r385, {%rs11,%rs11};}

	// end inline asm
	// begin inline asm
	{mul.f16x2 %r386,%r385,%r71;
}
	// end inline asm
	// begin inline asm
	{sub.f16x2 %r524,%r524,%r386;
}
	// end inline asm
$L__BB3_69:
	// begin inline asm
	{  mov.b32 %r392, {%rs12,%rs12};}

	// end inline asm
	// begin inline asm
	{mul.f16x2 %r393,%r392,%r71;
}
	// end inline asm
	// begin inline asm
	{sub.f16x2 %r523,%r523,%r393;
}
	// end inline asm
$L__BB3_70:
	setp.ne.s32 	%p53, %r1, %r66;
	mov.u32 	%r532, %r523;
	mov.u32 	%r533, %r524;
	@%p53 bra 	$L__BB3_74;
	setp.eq.s32 	%p54, %r65, %r9;
	mov.u32 	%r532, %r523;
	mov.u32 	%r533, %r71;
	@%p54 bra 	$L__BB3_74;
	setp.eq.s32 	%p55, %r65, %r10;
	mov.u32 	%r532, %r71;
	mov.u32 	%r533, %r524;
	@%p55 bra 	$L__BB3_74;
	// begin inline asm
	{.reg .f16 low,high;
 mov.b32 {low,high}, %r71;
 mov.b16 %rs135, low;}
	// end inline asm
	st.shared.u16 	[%r22+4], %rs135;
	// begin inline asm
	{.reg .f16 low,high;
 mov.b32 {low,high}, %r71;
 mov.b16 %rs136, high;}
	// end inline asm
	st.shared.u16 	[%r22+4100], %rs136;
	mov.u32 	%r532, %r523;
	mov.u32 	%r533, %r524;
$L__BB3_74:
	bar.warp.sync 	-1;
	add.s32 	%r84, %r16, 3;
	and.b32  	%r85, %r84, 31;
	ld.shared.u16 	%rs13, [%r15+1792];
	ld.shared.u16 	%rs14, [%r15+1856];
	ld.shared.u16 	%rs15, [%r15+1920];
	ld.shared.u16 	%rs16, [%r15+1984];
	setp.ne.s32 	%p56, %r1, %r85;
	@%p56 bra 	$L__BB3_79;
	ld.shared.f32 	%f4, [%r21+12];
	setp.eq.s32 	%p57, %r84, %r9;
	mov.u32 	%r534, %r533;
	@%p57 bra 	$L__BB3_78;
	setp.eq.s32 	%p58, %r84, %r10;
	mov.u32 	%r534, %r532;
	@%p58 bra 	$L__BB3_78;
	ld.shared.u16 	%rs137, [%r22+6];
	ld.shared.u16 	%rs138, [%r22+4102];
	// begin inline asm
	{  mov.b32 %r534, {%rs137,%rs138};}

	// end inline asm
$L__BB3_78:
	// begin inline asm
	{.reg .f16 low,high;
  mov.b32 {low,high},%r534;
  cvt.f32.f16 %f20, low;}

	// end inline asm
	// begin inline asm
	{.reg .f16 low,high;
  mov.b32 {low,high},%r534;
  cvt.f32.f16 %f21, high;}

	// end inline asm
	mul.f32 	%f22, %f4, %f20;
	mul.f32 	%f23, %f4, %f21;
	// begin inline asm
	{ cvt.rn.f16x2.f32 %r535, %f23, %f22; }

	// end inline asm
$L__BB3_79:
	shfl.sync.idx.b32	%r90|%p59, %r535, %r85, 31, -1;
	setp.lt.u32 	%p60, %r84, %r1;
	sub.s32 	%r405, %r84, %r1;
	shr.u32 	%r406, %r405, 5;
	add.s32 	%r407, %r406, 1;
	selp.b32 	%r91, 0, %r407, %p60;
	setp.gt.u32 	%p61, %r91, 3;
	@%p61 bra 	$L__BB3_84;
	and.b32  	%r408, %r91, 1;
	setp.eq.b32 	%p62, %r408, 1;
	not.pred 	%p63, %p62;
	mov.u32 	%r537, %r91;
	@%p63 bra 	$L__BB3_82;
	shl.b32 	%r419, %r91, 5;
	add.s32 	%r420, %r419, %r1;
	shl.b32 	%r421, %r91, 6;
	add.s32 	%r422, %r11, %r421;
	ld.shared.u16 	%rs139, [%r422];
	ld.shared.u16 	%rs140, [%r422+4096];
	// begin inline asm
	{  mov.b32 %r409, {%rs139,%rs140};}

	// end inline asm
	shl.b32 	%r423, %r420, 1;
	mov.u32 	%r424, _ZZ17trsm_half2_kernelPK6__halfPS_iiE4Ablk;
	add.s32 	%r425, %r424, %r423;
	ld.shared.u16 	%rs141, [%r425+1536];
	// begin inline asm
	{  mov.b32 %r410, {%rs141,%rs141};}

	// end inline asm
	// begin inline asm
	{mul.f16x2 %r411,%r410,%r90;
}
	// end inline asm
	// begin inline asm
	{sub.f16x2 %r414,%r409,%r411;
}
	// end inline asm
	// begin inline asm
	{.reg .f16 low,high;
 mov.b32 {low,high}, %r414;
 mov.b16 %rs143, low;}
	// end inline asm
	st.shared.u16 	[%r422], %rs143;
	// begin inline asm
	{.reg .f16 low,high;
 mov.b32 {low,high}, %r414;
 mov.b16 %rs144, high;}
	// end inline asm
	st.shared.u16 	[%r422+4096], %rs144;
	add.s32 	%r537, %r91, 1;
$L__BB3_82:
	setp.eq.s32 	%p64, %r91, 3;
	@%p64 bra 	$L__BB3_84;
$L__BB3_83:
	.pragma "nounroll";
	shl.b32 	%r446, %r537, 5;
	add.s32 	%r447, %r446, %r1;
	shl.b32 	%r448, %r537, 6;
	add.s32 	%r449, %r11, %r448;
	ld.shared.u16 	%rs145, [%r449];
	ld.shared.u16 	%rs146, [%r449+4096];
	// begin inline asm
	{  mov.b32 %r426, {%rs145,%rs146};}

	// end inline asm
	shl.b32 	%r450, %r447, 1;
	mov.u32 	%r451, _ZZ17trsm_half2_kernelPK6__halfPS_iiE4Ablk;
	add.s32 	%r452, %r451, %r450;
	ld.shared.u16 	%rs147, [%r452+1536];
	// begin inline asm
	{  mov.b32 %r427, {%rs147,%rs147};}

	// end inline asm
	// begin inline asm
	{mul.f16x2 %r428,%r427,%r90;
}
	// end inline asm
	// begin inline asm
	{sub.f16x2 %r431,%r426,%r428;
}
	// end inline asm
	// begin inline asm
	{.reg .f16 low,high;
 mov.b32 {low,high}, %r431;
 mov.b16 %rs149, low;}
	// end inline asm
	st.shared.u16 	[%r449], %rs149;
	// begin inline asm
	{.reg .f16 low,high;
 mov.b32 {low,high}, %r431;
 mov.b16 %rs150, high;}
	// end inline asm
	st.shared.u16 	[%r449+4096], %rs150;
	ld.shared.u16 	%rs151, [%r449+64];
	ld.shared.u16 	%rs152, [%r449+4160];
	// begin inline asm
	{  mov.b32 %r436, {%rs151,%rs152};}

	// end inline asm
	ld.shared.u16 	%rs154, [%r452+1600];
	// begin inline asm
	{  mov.b32 %r437, {%rs154,%rs154};}

	// end inline asm
	// begin inline asm
	{mul.f16x2 %r438,%r437,%r90;
}
	// end inline asm
	// begin inline asm
	{sub.f16x2 %r441,%r436,%r438;
}
	// end inline asm
	// begin inline asm
	{.reg .f16 low,high;
 mov.b32 {low,high}, %r441;
 mov.b16 %rs155, low;}
	// end inline asm
	st.shared.u16 	[%r449+64], %rs155;
	// begin inline asm
	{.reg .f16 low,high;
 mov.b32 {low,high}, %r441;
 mov.b16 %rs156, high;}
	// end inline asm
	st.shared.u16 	[%r449+4160], %rs156;
	add.s32 	%r537, %r537, 2;
	setp.ne.s32 	%p65, %r537, 4;
	@%p65 bra 	$L__BB3_83;
$L__BB3_84:
	setp.lt.u32 	%p66, %r91, 5;
	@%p66 bra 	$L__BB3_88;
	setp.eq.s32 	%p67, %r91, 5;
	@%p67 bra 	$L__BB3_89;
	setp.lt.u32 	%p68, %r91, 7;
	@%p68 bra 	$L__BB3_90;
	setp.eq.s32 	%p69, %r91, 7;
	@%p69 bra 	$L__BB3_91;
	bra.uni 	$L__BB3_92;
$L__BB3_88:
	ld.shared.u16 	%rs157, [%r11+256];
	ld.shared.u16 	%rs158, [%r12+256];
	// begin inline asm
	{  mov.b32 %r453, {%rs157,%rs158};}

	// end inline asm
	// begin inline asm
	{  mov.b32 %r454, {%rs13,%rs13};}

	// end inline asm
	// begin inline asm
	{mul.f16x2 %r455,%r454,%r90;
}
	// end inline asm
	// begin inline asm
	{sub.f16x2 %r458,%r453,%r455;
}
	// end inline asm
	// begin inline asm
	{.reg .f16 low,high;
 mov.b32 {low,high}, %r458;
 mov.b16 %rs161, low;}
	// end inline asm
	st.shared.u16 	[%r11+256], %rs161;
	// begin inline asm
	{.reg .f16 low,high;
 mov.b32 {low,high}, %r458;
 mov.b16 %rs162, high;}
	// end inline asm
	st.shared.u16 	[%r12+256], %rs162;
$L__BB3_89:
	ld.shared.u16 	%rs163, [%r11+320];
	ld.shared.u16 	%rs164, [%r12+320];
	// begin inline asm
	{  mov.b32 %r463, {%rs163,%rs164};}

	// end inline asm
	// begin inline asm
	{  mov.b32 %r464, {%rs14,%rs14};}

	// end inline asm
	// begin inline asm
	{mul.f16x2 %r465,%r464,%r90;
}
	// end inline asm
	// begin inline asm
	{sub.f16x2 %r468,%r463,%r465;
}
	// end inline asm
	// begin inline asm
	{.reg .f16 low,high;
 mov.b32 {low,high}, %r468;
 mov.b16 %rs167, low;}
	// end inline asm
	st.shared.u16 	[%r11+320], %rs167;
	// begin inline asm
	{.reg .f16 low,high;
 mov.b32 {low,high}, %r468;
 mov.b16 %rs168, high;}
	// end inline asm
	st.shared.u16 	[%r12+320], %rs168;
$L__BB3_90:
	// begin inline asm
	{  mov.b32 %r473, {%rs15,%rs15};}

	// end inline asm
	// begin inline asm
	{mul.f16x2 %r474,%r473,%r90;
}
	// end inline asm
	// begin inline asm
	{sub.f16x2 %r533,%r533,%r474;
}
	// end inline asm
$L__BB3_91:
	// begin inline asm
	{  mov.b32 %r480, {%rs16,%rs16};}

	// end inline asm
	// begin inline asm
	{mul.f16x2 %r481,%r480,%r90;
}
	// end inline asm
	// begin inline asm
	{sub.f16x2 %r532,%r532,%r481;
}
	// end inline asm
$L__BB3_92:
	setp.ne.s32 	%p70, %r1, %r85;
	mov.u32 	%r541, %r532;
	mov.u32 	%r542, %r533;
	@%p70 bra 	$L__BB3_96;
	setp.eq.s32 	%p71, %r84, %r9;
	mov.u32 	%r541, %r532;
	mov.u32 	%r542, %r90;
	@%p71 bra 	$L__BB3_96;
	setp.eq.s32 	%p72, %r84, %r10;
	mov.u32 	%r541, %r90;
	mov.u32 	%r542, %r533;
	@%p72 bra 	$L__BB3_96;
	// begin inline asm
	{.reg .f16 low,high;
 mov.b32 {low,high}, %r90;
 mov.b16 %rs173, low;}
	// end inline asm
	st.shared.u16 	[%r22+6], %rs173;
	// begin inline asm
	{.reg .f16 low,high;
 mov.b32 {low,high}, %r90;
 mov.b16 %rs174, high;}
	// end inline asm
	st.shared.u16 	[%r22+4102], %rs174;
	mov.u32 	%r541, %r532;
	mov.u32 	%r542, %r533;
$L__BB3_96:
	bar.warp.sync 	-1;
	add.s32 	%r502, %r16, 4;
	setp.lt.u32 	%p73, %r16, 252;
	@%p73 bra 	$L__BB3_5;
	ld.param.u64 	%rd27, [_Z17trsm_half2_kernelPK6__halfPS_ii_param_1];
	cvta.to.global.u64 	%rd16, %rd27;
	// begin inline asm
	{.reg .f16 low,high;
 mov.b32 {low,high}, %r542;
 mov.b16 %rs175, low;}
	// end inline asm
	st.shared.u16 	[%r11+384], %rs175;
	// begin inline asm
	{.reg .f16 low,high;
 mov.b32 {low,high}, %r542;
 mov.b16 %rs176, high;}
	// end inline asm
	st.shared.u16 	[%r12+384], %rs176;
	// begin inline asm
	{.reg .f16 low,high;
 mov.b32 {low,high}, %r541;
 mov.b16 %rs177, low;}
	// end inline asm
	st.shared.u16 	[%r11+448], %rs177;
	// begin inline asm
	{.reg .f16 low,high;
 mov.b32 {low,high}, %r541;
 mov.b16 %rs178, high;}
	// end inline asm
	st.shared.u16 	[%r12+448], %rs178;
	bar.warp.sync 	-1;
	mul.wide.u32 	%rd17, %r6, 2;
	add.s64 	%rd18, %rd16, %rd17;
	mul.wide.u32 	%rd19, %r114, 2;
	add.s64 	%rd20, %rd16, %rd19;
	add.s64 	%rd22, %rd18, %rd9;
	ld.shared.v4.u32 	{%r494, %r495, %r496, %r497}, [%r109];
	st.global.v4.u32 	[%rd22], {%r494, %r495, %r496, %r497};
	add.s64 	%rd23, %rd20, %rd9;
	ld.shared.v4.u32 	{%r498, %r499, %r500, %r501}, [%r109+4096];
	st.global.v4.u32 	[%rd23], {%r498, %r499, %r500, %r501};
$L__BB3_98:
	ret;

}


// ===== COMPILED SASS (sm_100) =====

	.target	sm_100

	.elftype	@"ET_EXEC"


//--------------------- .note.nv.tkinfo           --------------------------
	.section	.note.nv.tkinfo,"",@"SHT_NOTE"
	.sectionflags	@"SHF_NOTE_NV_TKINFO"
	.tkinfo
        /*0018*/ 	.word	0x00000002
        /*0030*/ 	.string	""
        /*0030*/ 	.string	"ptxas"
        /*0030*/ 	.string	"Cuda compilation tools, release 13.0, V13.0.88"
        /*0030*/ 	.string	"Build cuda_13.0.r13.0/compiler.36424714_0"
        /*0030*/ 	.string	"-arch sm_100 -m 64 "



//--------------------- .note.nv.cuinfo           --------------------------
	.section	.note.nv.cuinfo,"",@"SHT_NOTE"
	.sectionflags	@"SHF_NOTE_NV_CUINFO"
        /*0018*/ 	.short	0x0002
        /*001a*/ 	.short	0x0064
        /*001c*/ 	.short	0x0082
	.zero		2


//--------------------- .nv.info                  --------------------------
	.section	.nv.info,"",@"SHT_CUDA_INFO"
	.align	4


	//----- nvinfo : EIATTR_REGCOUNT
	.align		4
        /*0000*/ 	.byte	0x04, 0x2f
        /*0002*/ 	.short	(.L_1 - .L_0)
	.align		4
.L_0:
        /*0004*/ 	.word	index@(_Z3f2hPKfP6__halfi)
        /*0008*/ 	.word	0x0000000a


	//----- nvinfo : EIATTR_FRAME_SIZE
	.align		4
.L_1:
        /*000c*/ 	.byte	0x04, 0x11
        /*000e*/ 	.short	(.L_3 - .L_2)
	.align		4
.L_2:
        /*0010*/ 	.word	index@(_Z3f2hPKfP6__halfi)
        /*0014*/ 	.word	0x00000000


	//----- nvinfo : EIATTR_REGCOUNT
	.align		4
.L_3:
        /*0018*/ 	.byte	0x04, 0x2f
        /*001a*/ 	.short	(.L_5 - .L_4)
	.align		4
.L_4:
        /*001c*/ 	.word	index@(_Z3h2fPK6__halfPfi)
        /*0020*/ 	.word	0x0000000a


	//----- nvinfo : EIATTR_FRAME_SIZE
	.align		4
.L_5:
        /*0024*/ 	.byte	0x04, 0x11
        /*0026*/ 	.short	(.L_7 - .L_6)
	.align		4
.L_6:
        /*0028*/ 	.word	index@(_Z3h2fPK6__halfPfi)
        /*002c*/ 	.word	0x00000000


	//----- nvinfo : EIATTR_REGCOUNT
	.align		4
.L_7:
        /*0030*/ 	.byte	0x04, 0x2f
        /*0032*/ 	.short	(.L_9 - .L_8)
	.align		4
.L_8:
        /*0034*/ 	.word	index@(_Z16clear_tril_upperPfi)
        /*0038*/ 	.word	0x00000008


	//----- nvinfo : EIATTR_FRAME_SIZE
	.align		4
.L_9:
        /*003c*/ 	.byte	0x04, 0x11
        /*003e*/ 	.short	(.L_11 - .L_10)
	.align		4
.L_10:
        /*0040*/ 	.word	index@(_Z16clear_tril_upperPfi)
        /*0044*/ 	.word	0x00000000


	//----- nvinfo : EIATTR_REGCOUNT
	.align		4
.L_11:
        /*0048*/ 	.byte	0x04, 0x2f
        /*004a*/ 	.short	(.L_13 - .L_12)
	.align		4
.L_12:
        /*004c*/ 	.word	index@(_Z17trsm_half2_kernelPK6__halfPS_ii)
        /*0050*/ 	.word	0x00000020


	//----- nvinfo : EIATTR_FRAME_SIZE
	.align		4
.L_13:
        /*0054*/ 	.byte	0x04, 0x11
        /*0056*/ 	.short	(.L_15 - .L_14)
	.align		4
.L_14:
        /*0058*/ 	.word	index@($__internal_0_$__cuda_sm20_rcp_rn_f32_slowpath)
        /*005c*/ 	.word	0x00000000


	//----- nvinfo : EIATTR_FRAME_SIZE
	.align		4
.L_15:
        /*0060*/ 	.byte	0x04, 0x11
        /*0062*/ 	.short	(.L_17 - .L_16)
	.align		4
.L_16:
        /*0064*/ 	.word	index@(_Z17trsm_half2_kernelPK6__halfPS_ii)
        /*0068*/ 	.word	0x00000000


	//----- nvinfo : EIATTR_MIN_STACK_SIZE
	.align		4
.L_17:
        /*006c*/ 	.byte	0x04, 0x12
        /*006e*/ 	.short	(.L_19 - .L_18)
	.align		4
.L_18:
        /*0070*/ 	.word	index@(_Z17trsm_half2_kernelPK6__halfPS_ii)
        /*0074*/ 	.word	0x00000000


	//----- nvinfo : EIATTR_MIN_STACK_SIZE
	.align		4
.L_19:
        /*0078*/ 	.byte	0x04, 0x12
        /*007a*/ 	.short	(.L_21 - .L_20)
	.align		4
.L_20:
        /*007c*/ 	.word	index@(_Z16clear_tril_upperPfi)
        /*0080*/ 	.word	0x00000000


	//----- nvinfo : EIATTR_MIN_STACK_SIZE
	.align		4
.L_21:
        /*0084*/ 	.byte	0x04, 0x12
        /*0086*/ 	.short	(.L_23 - .L_22)
	.align		4
.L_22:
        /*0088*/ 	.word	index@(_Z3h2fPK6__halfPfi)
        /*008c*/ 	.word	0x00000000


	//----- nvinfo : EIATTR_MIN_STACK_SIZE
	.align		4
.L_23:
        /*0090*/ 	.byte	0x04, 0x12
        /*0092*/ 	.short	(.L_25 - .L_24)
	.align		4
.L_24:
        /*0094*/ 	.word	index@(_Z3f2hPKfP6__halfi)
        /*0098*/ 	.word	0x00000000
.L_25:


//--------------------- .nv.compat                --------------------------
	.section	.nv.compat,"",@"SHT_CUDA_COMPAT_INFO"
	.align	4
        /*0000*/ 	.byte	0x02, 0x09, 0x00, 0x00, 0x02, 0x02, 0x01, 0x00, 0x02, 0x05, 0x05, 0x00, 0x03, 0x07, 0x01, 0x01
        /*0010*/ 	.byte	0x02, 0x03, 0x00, 0x00, 0x02, 0x06, 0x01, 0x00, 0x04, 0x0b, 0x08, 0x00, 0x09, 0x00, 0x00, 0x00
        /*0020*/ 	.byte	0x00, 0x00, 0x00, 0x00


//--------------------- .nv.info._Z17trsm_half2_kernelPK6__halfPS_ii --------------------------
	.section	.nv.info._Z17trsm_half2_kernelPK6__halfPS_ii,"",@"SHT_CUDA_INFO"
	.sectionflags	@""
	.align	4


	//----- nvinfo : EIATTR_CUDA_API_VERSION
	.align		4
        /*0000*/ 	.byte	0x04, 0x37
        /*0002*/ 	.short	(.L_27 - .L_26)
.L_26:
        /*0004*/ 	.word	0x00000082


	//----- nvinfo : EIATTR_KPARAM_INFO
	.align		4
.L_27:
        /*0008*/ 	.byte	0x04, 0x17
        /*000a*/ 	.short	(.L_29 - .L_28)
.L_28:
        /*000c*/ 	.word	0x00000000
        /*0010*/ 	.short	0x0003
        /*0012*/ 	.short	0x0014
        /*0014*/ 	.byte	0x00, 0xf0, 0x11, 0x00


	//----- nvinfo : EIATTR_KPARAM_INFO
	.align		4
.L_29:
        /*0018*/ 	.byte	0x04, 0x17
        /*001a*/ 	.short	(.L_31 - .L_30)
.L_30:
        /*001c*/ 	.word	0x00000000
        /*0020*/ 	.short	0x0002
        /*0022*/ 	.short	0x0010
        /*0024*/ 	.byte	0x00, 0xf0, 0x11, 0x00


	//----- nvinfo : EIATTR_KPARAM_INFO
	.align		4
.L_31:
        /*0028*/ 	.byte	0x04, 0x17
        /*002a*/ 	.short	(.L_33 - .L_32)
.L_32:
        /*002c*/ 	.word	0x00000000
        /*0030*/ 	.short	0x0001
        /*0032*/ 	.short	0x0008
        /*0034*/ 	.byte	0x00, 0xf5, 0x21, 0x00


	//----- nvinfo : EIATTR_KPARAM_INFO
	.align		4
.L_33:
        /*0038*/ 	.byte	0x04, 0x17
        /*003a*/ 	.short	(.L_35 - .L_34)
.L_34:
        /*003c*/ 	.word	0x00000000
        /*0040*/ 	.short	0x0000
        /*0042*/ 	.short	0x0000
        /*0044*/ 	.byte	0x00, 0xf5, 0x21, 0x00


	//----- nvinfo : EIATTR_SPARSE_MMA_MASK
	.align		4
.L_35:
        /*0048*/ 	.byte	0x03, 0x50
        /*004a*/ 	.short	0x0000


	//----- nvinfo : EIATTR_MAXREG_COUNT
	.align		4
        /*004c*/ 	.byte	0x03, 0x1b
        /*004e*/ 	.short	0x00ff


	//----- nvinfo : EIATTR_NUM_BARRIERS
	.align		4
        /*0050*/ 	.byte	0x02, 0x4c
        /*0052*/ 	.byte	0x01
	.zero		1


	//----- nvinfo : EIATTR_MERCURY_ISA_VERSION
	.align		4
        /*0054*/ 	.byte	0x03, 0x5f
        /*0056*/ 	.short	0x0101


	//----- nvinfo : EIATTR_COOP_GROUP_MASK_REGIDS
	.align		4
        /*0058*/ 	.byte	0x04, 0x29
        /*005a*/ 	.short	(.L_37 - .L_36)


	//   ....[0]....
.L_36:
        /*005c*/ 	.word	0xffffffff


	//   ....[1]....
        /*0060*/ 	.word	0xffffffff


	//   ....[2]....
        /*0064*/ 	.word	0xffffffff


	//   ....[3]....
        /*0068*/ 	.word	0xffffffff


	//   ....[4]....
        /*006c*/ 	.word	0xffffffff


	//   ....[5]....
        /*0070*/ 	.word	0xffffffff


	//   ....[6]....
        /*0074*/ 	.word	0xffffffff


	//   ....[7]....
        /*0078*/ 	.word	0xffffffff


	//   ....[8]....
        /*007c*/ 	.word	0xffffffff


	//----- nvinfo : EIATTR_COOP_GROUP_INSTR_OFFSETS
	.align		4
.L_37:
        /*0080*/ 	.byte	0x04, 0x28
        /*0082*/ 	.short	(.L_39 - .L_38)


	//   ....[0]....
.L_38:
        /*0084*/ 	.word	0x000008a0


	//   ....[1]....
        /*0088*/ 	.word	0x00000f80


	//   ....[2]....
        /*008c*/ 	.word	0x00001160


	//   ....[3]....
        /*0090*/ 	.word	0x000017d0


	//   ....[4]....
        /*0094*/ 	.word	0x000019b0


	//   ....[5]....
        /*0098*/ 	.word	0x00002010


	//   ....[6]....
        /*009c*/ 	.word	0x000021d0


	//   ....[7]....
        /*00a0*/ 	.word	0x00002810


	//   ....[8]....
        /*00a4*/ 	.word	0x000028b0


	//----- nvinfo : EIATTR_VRC_CTA_INIT_COUNT
	.align		4
.L_39:
        /*00a8*/ 	.byte	0x02, 0x4a
	.zero		1
	.zero		1


	//----- nvinfo : EIATTR_EXIT_INSTR_OFFSETS
	.align		4
        /*00ac*/ 	.byte	0x04, 0x1c
        /*00ae*/ 	.short	(.L_41 - .L_40)


	//   ....[0]....
.L_40:
        /*00b0*/ 	.word	0x00000030


	//   ....[1]....
        /*00b4*/ 	.word	0x00000080


	//   ....[2]....
        /*00b8*/ 	.word	0x00002940


	//----- nvinfo : EIATTR_MAX_THREADS
	.align		4
.L_41:
        /*00bc*/ 	.byte	0x04, 0x05
        /*00be*/ 	.short	(.L_43 - .L_42)
.L_42:
        /*00c0*/ 	.word	0x00000100
        /*00c4*/ 	.word	0x00000001
        /*00c8*/ 	.word	0x00000001


	//----- nvinfo : EIATTR_CRS_STACK_SIZE
	.align		4
.L_43:
        /*00cc*/ 	.byte	0x04, 0x1e
        /*00ce*/ 	.short	(.L_45 - .L_44)
.L_44:
        /*00d0*/ 	.word	0x00000000


	//----- nvinfo : EIATTR_CBANK_PARAM_SIZE
	.align		4
.L_45:
        /*00d4*/ 	.byte	0x03, 0x19
        /*00d6*/ 	.short	0x0018


	//----- nvinfo : EIATTR_PARAM_CBANK
	.align		4
        /*00d8*/ 	.byte	0x04, 0x0a
        /*00da*/ 	.short	(.L_47 - .L_46)
	.align		4
.L_46:
        /*00dc*/ 	.word	index@(.nv.constant0._Z17trsm_half2_kernelPK6__halfPS_ii)
        /*00e0*/ 	.short	0x0380
        /*00e2*/ 	.short	0x0018


	//----- nvinfo : EIATTR_SW_WAR
	.align		4
.L_47:
        /*00e4*/ 	.byte	0x04, 0x36
        /*00e6*/ 	.short	(.L_49 - .L_48)
.L_48:
        /*00e8*/ 	.word	0x00000008
.L_49:


//--------------------- .nv.info._Z16clear_tril_upperPfi --------------------------
	.section	.nv.info._Z16clear_tril_upperPfi,"",@"SHT_CUDA_INFO"
	.sectionflags	@""
	.align	4


	//----- nvinfo : EIATTR_CUDA_API_VERSION
	.align		4
        /*0000*/ 	.byte	0x04, 0x37
        /*0002*/ 	.short	(.L_51 - .L_50)
.L_50:
        /*0004*/ 	.word	0x00000082


	//----- nvinfo : EIATTR_KPARAM_INFO
	.align		4
.L_51:
        /*0008*/ 	.byte	0x04, 0x17
        /*000a*/ 	.short	(.L_53 - .L_52)
.L_52:
        /*000c*/ 	.word	0x00000000
        /*0010*/ 	.short	0x0001
        /*0012*/ 	.short	0x0008
        /*0014*/ 	.byte	0x00, 0xf0, 0x11, 0x00


	//----- nvinfo : EIATTR_KPARAM_INFO
	.align		4
.L_53:
        /*0018*/ 	.byte	0x04, 0x17
        /*001a*/ 	.short	(.L_55 - .L_54)
.L_54:
        /*001c*/ 	.word	0x00000000
        /*0020*/ 	.short	0x0000
        /*0022*/ 	.short	0x0000
        /*0024*/ 	.byte	0x00, 0xf5, 0x21, 0x00


	//----- nvinfo : EIATTR_SPARSE_MMA_MASK
	.align		4
.L_55:
        /*0028*/ 	.byte	0x03, 0x50
        /*002a*/ 	.short	0x0000


	//----- nvinfo : EIATTR_MAXREG_COUNT
	.align		4
        /*002c*/ 	.byte	0x03, 0x1b
        /*002e*/ 	.short	0x00ff


	//----- nvinfo : EIATTR_MERCURY_ISA_VERSION
	.align		4
        /*0030*/ 	.byte	0x03, 0x5f
        /*0032*/ 	.short	0x0101


	//----- nvinfo : EIATTR_VRC_CTA_INIT_COUNT
	.align		4
        /*0034*/ 	.byte	0x02, 0x4a
	.zero		1
	.zero		1


	//----- nvinfo : EIATTR_EXIT_INSTR_OFFSETS
	.align		4
        /*0038*/ 	.byte	0x04, 0x1c
        /*003a*/ 	.short	(.L_57 - .L_56)


	//   ....[0]....
.L_56:
        /*003c*/ 	.word	0x000000a0


	//   ....[1]....
        /*0040*/ 	.word	0x00000120


	//----- nvinfo : EIATTR_MAX_THREADS
	.align		4
.L_57:
        /*0044*/ 	.byte	0x04, 0x05
        /*0046*/ 	.short	(.L_59 - .L_58)
.L_58:
        /*0048*/ 	.word	0x00000100
        /*004c*/ 	.word	0x00000001
        /*0050*/ 	.word	0x00000001


	//----- nvinfo : EIATTR_CBANK_PARAM_SIZE
	.align		4
.L_59:
        /*0054*/ 	.byte	0x03, 0x19
        /*0056*/ 	.short	0x000c


	//----- nvinfo : EIATTR_PARAM_CBANK
	.align		4
        /*0058*/ 	.byte	0x04, 0x0a
        /*005a*/ 	.short	(.L_61 - .L_60)
	.align		4
.L_60:
        /*005c*/ 	.word	index@(.nv.constant0._Z16clear_tril_upperPfi)
        /*0060*/ 	.short	0x0380
        /*0062*/ 	.short	0x000c


	//----- nvinfo : EIATTR_SW_WAR
	.align		4
.L_61:
        /*0064*/ 	.byte	0x04, 0x36
        /*0066*/ 	.short	(.L_63 - .L_62)
.L_62:
        /*0068*/ 	.word	0x00000008
.L_63:


//--------------------- .nv.info._Z3h2fPK6__halfPfi --------------------------
	.section	.nv.info._Z3h2fPK6__halfPfi,"",@"SHT_CUDA_INFO"
	.sectionflags	@""
	.align	4


	//----- nvinfo : EIATTR_CUDA_API_VERSION
	.align		4
        /*0000*/ 	.byte	0x04, 0x37
        /*0002*/ 	.short	(.L_65 - .L_64)
.L_64:
        /*0004*/ 	.word	0x00000082


	//----- nvinfo : EIATTR_KPARAM_INFO
	.align		4
.L_65:
        /*0008*/ 	.byte	0x04, 0x17
        /*000a*/ 	.short	(.L_67 - .L_66)
.L_66:
        /*000c*/ 	.word	0x00000000
        /*0010*/ 	.short	0x0002
        /*0012*/ 	.short	0x0010
        /*0014*/ 	.byte	0x00, 0xf0, 0x11, 0x00


	//----- nvinfo : EIATTR_KPARAM_INFO
	.align		4
.L_67:
        /*0018*/ 	.byte	0x04, 0x17
        /*001a*/ 	.short	(.L_69 - .L_68)
.L_68:
        /*001c*/ 	.word	0x00000000
        /*0020*/ 	.short	0x0001
        /*0022*/ 	.short	0x0008
        /*0024*/ 	.byte	0x00, 0xf5, 0x21, 0x00


	//----- nvinfo : EIATTR_KPARAM_INFO
	.align		4
.L_69:
        /*0028*/ 	.byte	0x04, 0x17
        /*002a*/ 	.short	(.L_71 - .L_70)
.L_70:
        /*002c*/ 	.word	0x00000000
        /*0030*/ 	.short	0x0000
        /*0032*/ 	.short	0x0000
        /*0034*/ 	.byte	0x00, 0xf5, 0x21, 0x00


	//----- nvinfo : EIATTR_SPARSE_MMA_MASK
	.align		4
.L_71:
        /*0038*/ 	.byte	0x03, 0x50
        /*003a*/ 	.short	0x0000


	//----- nvinfo : EIATTR_MAXREG_COUNT
	.align		4
        /*003c*/ 	.byte	0x03, 0x1b
        /*003e*/ 	.short	0x00ff


	//----- nvinfo : EIATTR_MERCURY_ISA_VERSION
	.align		4
        /*0040*/ 	.byte	0x03, 0x5f
        /*0042*/ 	.short	0x0101


	//----- nvinfo : EIATTR_VRC_CTA_INIT_COUNT
	.align		4
        /*0044*/ 	.byte	0x02, 0x4a
	.zero		1
	.zero		1


	//----- nvinfo : EIATTR_EXIT_INSTR_OFFSETS
	.align		4
        /*0048*/ 	.byte	0x04, 0x1c
        /*004a*/ 	.short	(.L_73 - .L_72)


	//   ....[0]....
.L_72:
        /*004c*/ 	.word	0x00000070


	//   ....[1]....
        /*0050*/ 	.word	0x00000100


	//----- nvinfo : EIATTR_CBANK_PARAM_SIZE
	.align		4
.L_73:
        /*0054*/ 	.byte	0x03, 0x19
        /*0056*/ 	.short	0x0014


	//----- nvinfo : EIATTR_PARAM_CBANK
	.align		4
        /*0058*/ 	.byte	0x04, 0x0a
        /*005a*/ 	.short	(.L_75 - .L_74)
	.align		4
.L_74:
        /*005c*/ 	.word	index@(.nv.constant0._Z3h2fPK6__halfPfi)
        /*0060*/ 	.short	0x0380
        /*0062*/ 	.short	0x0014


	//----- nvinfo : EIATTR_SW_WAR
	.align		4
.L_75:
        /*0064*/ 	.byte	0x04, 0x36
        /*0066*/ 	.short	(.L_77 - .L_76)
.L_76:
        /*0068*/ 	.word	0x00000008
.L_77:


//--------------------- .nv.info._Z3f2hPKfP6__halfi --------------------------
	.section	.nv.info._Z3f2hPKfP6__halfi,"",@"SHT_CUDA_INFO"
	.sectionflags	@""
	.align	4


	//----- nvinfo : EIATTR_CUDA_API_VERSION
	.align		4
        /*0000*/ 	.byte	0x04, 0x37
        /*0002*/ 	.short	(.L_79 - .L_78)
.L_78:
        /*0004*/ 	.word	0x00000082


	//----- nvinfo : EIATTR_KPARAM_INFO
	.align		4
.L_79:
        /*0008*/ 	.byte	0x04, 0x17
        /*000a*/ 	.short	(.L_81 - .L_80)
.L_80:
        /*000c*/ 	.word	0x00000000
        /*0010*/ 	.short	0x0002
        /*0012*/ 	.short	0x0010
        /*0014*/ 	.byte	0x00, 0xf0, 0x11, 0x00


	//----- nvinfo : EIATTR_KPARAM_INFO
	.align		4
.L_81:
        /*0018*/ 	.byte	0x04, 0x17
        /*001a*/ 	.short	(.L_83 - .L_82)
.L_82:
        /*001c*/ 	.word	0x00000000
        /*0020*/ 	.short	0x0001
        /*0022*/ 	.short	0x0008
        /*0024*/ 	.byte	0x00, 0xf5, 0x21, 0x00


	//----- nvinfo : EIATTR_KPARAM_INFO
	.align		4
.L_83:
        /*0028*/ 	.byte	0x04, 0x17
        /*002a*/ 	.short	(.L_85 - .L_84)
.L_84:
        /*002c*/ 	.word	0x00000000
        /*0030*/ 	.short	0x0000
        /*0032*/ 	.short	0x0000
        /*0034*/ 	.byte	0x00, 0xf5, 0x21, 0x00


	//----- nvinfo : EIATTR_SPARSE_MMA_MASK
	.align		4
.L_85:
        /*0038*/ 	.byte	0x03, 0x50
        /*003a*/ 	.short	0x0000


	//----- nvinfo : EIATTR_MAXREG_COUNT
	.align		4
        /*003c*/ 	.byte	0x03, 0x1b
        /*003e*/ 	.short	0x00ff


	//----- nvinfo : EIATTR_MERCURY_ISA_VERSION
	.align		4
        /*0040*/ 	.byte	0x03, 0x5f
        /*0042*/ 	.short	0x0101


	//----- nvinfo : EIATTR_VRC_CTA_INIT_COUNT
	.align		4
        /*0044*/ 	.byte	0x02, 0x4a
	.zero		1
	.zero		1


	//----- nvinfo : EIATTR_EXIT_INSTR_OFFSETS
	.align		4
        /*0048*/ 	.byte	0x04, 0x1c
        /*004a*/ 	.short	(.L_87 - .L_86)


	//   ....[0]....
.L_86:
        /*004c*/ 	.word	0x00000070


	//   ....[1]....
        /*0050*/ 	.word	0x00000100


	//----- nvinfo : EIATTR_CBANK_PARAM_SIZE
	.align		4
.L_87:
        /*0054*/ 	.byte	0x03, 0x19
        /*0056*/ 	.short	0x0014


	//----- nvinfo : EIATTR_PARAM_CBANK
	.align		4
        /*0058*/ 	.byte	0x04, 0x0a
        /*005a*/ 	.short	(.L_89 - .L_88)
	.align		4
.L_88:
        /*005c*/ 	.word	index@(.nv.constant0._Z3f2hPKfP6__halfi)
        /*0060*/ 	.short	0x0380
        /*0062*/ 	.short	0x0014


	//----- nvinfo : EIATTR_SW_WAR
	.align		4
.L_89:
        /*0064*/ 	.byte	0x04, 0x36
        /*0066*/ 	.short	(.L_91 - .L_90)
.L_90:
        /*0068*/ 	.word	0x00000008
.L_91:


//--------------------- .nv.callgraph             --------------------------
	.section	.nv.callgraph,"",@"SHT_CUDA_CALLGRAPH"
	.align	4
	.sectionentsize	8
	.align		4
        /*0000*/ 	.word	0x00000000
	.align		4
        /*0004*/ 	.word	0xffffffff
	.align		4
        /*0008*/ 	.word	0x00000000
	.align		4
        /*000c*/ 	.word	0xfffffffe
	.align		4
        /*0010*/ 	.word	0x00000000
	.align		4
        /*0014*/ 	.word	0xfffffffd
	.align		4
        /*0018*/ 	.word	0x00000000
	.align		4
        /*001c*/ 	.word	0xfffffffc


//--------------------- .text._Z17trsm_half2_kernelPK6__halfPS_ii --------------------------
	.section	.text._Z17trsm_half2_kernelPK6__halfPS_ii,"ax",@progbits
	.align	128
        .global         _Z17trsm_half2_kernelPK6__halfPS_ii
        .type           _Z17trsm_half2_kernelPK6__halfPS_ii,@function
        .size           _Z17trsm_half2_kernelPK6__halfPS_ii,(.L_x_85 - _Z17trsm_half2_kernelPK6__halfPS_ii)
        .other          _Z17trsm_half2_kernelPK6__halfPS_ii,@"STO_CUDA_ENTRY STV_DEFAULT"
_Z17trsm_half2_kernelPK6__halfPS_ii:
.text._Z17trsm_half2_kernelPK6__halfPS_ii:
[----:B------:R-:W-:Y:S08]  /*0000*/  LDC R1, c[0x0][0x37c] ;  /* 0x0000df00ff017b82 */ /* 0x000ff00000000800 */
[----:B------:R-:W1:Y:S02]  /*0010*/  LDC R0, c[0x0][0x390] ;  /* 0x0000e400ff007b82 */ /* 0x000e640000000800 */
[----:B-1----:R-:W-:-:S13]  /*0020*/  ISETP.NE.AND P0, PT, R0, 0x100, PT ;  /* 0x000001000000780c */ /* 0x002fda0003f05270 */
[----:B------:R-:W-:Y:S05]  /*0030*/  @P0 EXIT ;  /* 0x000000000000094d */ /* 0x000fea0003800000 */
[----:B------:R-:W1:Y:S01]  /*0040*/  S2R R3, SR_CTAID.X ;  /* 0x0000000000037919 */ /* 0x000e620000002500 */
[----:B------:R-:W2:Y:S01]  /*0050*/  LDCU UR4, c[0x0][0x394] ;  /* 0x00007280ff0477ac */ /* 0x000ea20008000800 */
[----:B-1----:R-:W-:-:S04]  /*0060*/  LEA R0, R3, 0x10, 0x4 ;  /* 0x0000001003007811 */ /* 0x002fc800078e20ff */
[----:B--2---:R-:W-:-:S13]  /*0070*/  ISETP.GT.AND P0, PT, R0, UR4, PT ;  /* 0x0000000400007c0c */ /* 0x004fda000bf04270 */
[----:B------:R-:W-:Y:S05]  /*0080*/  @P0 EXIT ;  /* 0x000000000000094d */ /* 0x000fea0003800000 */
[----:B------:R-:W1:Y:S01]  /*0090*/  S2R R8, SR_TID.Y ;  /* 0x0000000000087919 */ /* 0x000e620000002200 */
[----:B------:R-:W2:Y:S01]  /*00a0*/  LDC.64 R12, c[0x0][0x388] ;  /* 0x0000e200ff0c7b82 */ /* 0x000ea20000000a00 */
[----:B------:R-:W-:Y:S01]  /*00b0*/  UMOV UR4, 0x400 ;  /* 0x0000040000047882 */ /* 0x000fe20000000000 */
[----:B------:R-:W3:Y:S01]  /*00c0*/  LDCU.64 UR6, c[0x0][0x358] ;  /* 0x00006b00ff0677ac */ /* 0x000ee20008000a00 */
[----:B------:R-:W4:Y:S01]  /*00d0*/  S2R R7, SR_TID.X ;  /* 0x0000000000077919 */ /* 0x000f220000002100 */
[----:B------:R-:W-:Y:S01]  /*00e0*/  IMAD.U32 R9, RZ, RZ, UR4 ;  /* 0x00000004ff097e24 */ /* 0x000fe2000f8e00ff */
[----:B------:R-:W-:Y:S03]  /*00f0*/  BSSY.RECONVERGENT B0, `(.L_x_0) ;  /* 0x0000032000007945 */ /* 0x000fe60003800200 */
[----:B------:R-:W5:Y:S01]  /*0100*/  S2UR UR5, SR_CgaCtaId ;  /* 0x00000000000579c3 */ /* 0x000f620000008800 */
[----:B-1----:R-:W-:-:S02]  /*0110*/  IMAD R6, R3, 0x10, R8 ;  /* 0x0000001003067824 */ /* 0x002fc400078e0208 */
[----:B-----5:R-:W-:Y:S02]  /*0120*/  IMAD.U32 R0, RZ, RZ, UR5 ;  /* 0x00000005ff007e24 */ /* 0x020fe4000f8e00ff */
[----:B------:R-:W-:-:S03]  /*0130*/  IMAD.SHL.U32 R6, R6, 0x100, RZ ;  /* 0x0000010006067824 */ /* 0x000fc600078e00ff */
[----:B------:R-:W-:Y:S01]  /*0140*/  LEA R3, R0, R9, 0x18 ;  /* 0x0000000900037211 */ /* 0x000fe200078ec0ff */
[----:B--2---:R-:W-:-:S04]  /*0150*/  IMAD.WIDE.U32 R10, R6, 0x2, R12 ;  /* 0x00000002060a7825 */ /* 0x004fc800078e000c */
[----:B------:R-:W-:Y:S02]  /*0160*/  VIADD R5, R6, 0x800 ;  /* 0x0000080006057836 */ /* 0x000fe40000000000 */
[----:B----4-:R-:W-:-:S04]  /*0170*/  IMAD.WIDE.U32 R14, R7, 0x10, R10 ;  /* 0x00000010070e7825 */ /* 0x010fc800078e000a */
[C---:B------:R-:W-:Y:S02]  /*0180*/  IMAD R10, R8.reuse, 0x20, R7 ;  /* 0x00000020080a7824 */ /* 0x040fe400078e0207 */
[----:B------:R-:W-:Y:S02]  /*0190*/  IMAD R4, R8, 0x200, R3 ;  /* 0x0000020008047824 */ /* 0x000fe400078e0203 */
[----:B------:R-:W-:Y:S01]  /*01a0*/  IMAD.WIDE.U32 R12, R5, 0x2, R12 ;  /* 0x00000002050c7825 */ /* 0x000fe200078e000c */
[----:B------:R-:W-:-:S03]  /*01b0*/  ISETP.GT.U32.AND P0, PT, R10, 0xff, PT ;  /* 0x000000ff0a00780c */ /* 0x000fc60003f04070 */
[C---:B------:R-:W-:Y:S02]  /*01c0*/  IMAD R3, R7.reuse, 0x10, R4 ;  /* 0x0000001007037824 */ /* 0x040fe400078e0204 */
[----:B------:R-:W-:-:S03]  /*01d0*/  IMAD.WIDE.U32 R12, R7, 0x10, R12 ;  /* 0x00000010070c7825 */ /* 0x000fc600078e000c */
[----:B------:R-:W-:Y:S01]  /*01e0*/  @!PT LDS RZ, [RZ] ;  /* 0x00000000fffff984 */ /* 0x000fe20000000800 */
[----:B------:R-:W-:Y:S01]  /*01f0*/  @!PT LDS RZ, [RZ] ;  /* 0x00000000fffff984 */ /* 0x000fe20000000800 */
[----:B------:R-:W-:Y:S01]  /*0200*/  @!PT LDS RZ, [RZ] ;  /* 0x00000000fffff984 */ /* 0x000fe20000000800 */
[----:B---3--:R1:W-:Y:S04]  /*0210*/  LDGSTS.E.BYPASS.128 [R3], desc[UR6][R14.64] ;  /* 0x000000000e037fae */ /* 0x0083e8000b981806 */
[----:B------:R-:W0:Y:S04]  /*0220*/  LDGDEPBAR ;  /* 0x00000000000079af */ /* 0x000e280000000000 */
[----:B------:R1:W-:Y:S04]  /*0230*/  LDGSTS.E.BYPASS.128 [R3+0x1000], desc[UR6][R12.64] ;  /* 0x010000000c037fae */ /* 0x0003e8000b981806 */
[----:B------:R-:W0:Y:S01]  /*0240*/  LDGDEPBAR ;  /* 0x00000000000079af */ /* 0x000e220000000000 */
[----:B------:R-:W-:Y:S05]  /*0250*/  @P0 BRA `(.L_x_1) ;  /* 0x00000000006c0947 */ /* 0x000fea0003800000 */
[----:B-1----:R-:W1:Y:S01]  /*0260*/  LDC.64 R12, c[0x0][0x380] ;  /* 0x0000e000ff0c7b82 */ /* 0x002e620000000a00 */
[----:B------:R-:W-:-:S05]  /*0270*/  LEA R9, R10, R10, 0x8 ;  /* 0x0000000a0a097211 */ /* 0x000fca00078e40ff */
[----:B-1----:R-:W-:-:S06]  /*0280*/  IMAD.WIDE.U32 R12, R9, 0x2, R12 ;  /* 0x00000002090c7825 */ /* 0x002fcc00078e000c */
[----:B------:R-:W2:Y:S01]  /*0290*/  LDG.E.U16.CONSTANT R12, desc[UR6][R12.64] ;  /* 0x000000060c0c7981 */ /* 0x000ea2000c1e9500 */
[----:B------:R-:W-:Y:S01]  /*02a0*/  BSSY.RECONVERGENT B1, `(.L_x_2) ;  /* 0x000000e000017945 */ /* 0x000fe20003800200 */
[----:B--2---:R-:W-:-:S05]  /*02b0*/  HADD2.F32 R0, -RZ, R12.H0_H0 ;  /* 0x2000000cff007230 */ /* 0x004fca0000004100 */
[----:B------:R-:W-:-:S05]  /*02c0*/  VIADD R2, R0, 0x1800000 ;  /* 0x0180000000027836 */ /* 0x000fca0000000000 */
[----:B------:R-:W-:-:S04]  /*02d0*/  LOP3.LUT R2, R2, 0x7f800000, RZ, 0xc0, !PT ;  /* 0x7f80000002027812 */ /* 0x000fc800078ec0ff */
[----:B------:R-:W-:-:S13]  /*02e0*/  ISETP.GT.U32.AND P0, PT, R2, 0x1ffffff, PT ;  /* 0x01ffffff0200780c */ /* 0x000fda0003f04070 */
[----:B------:R-:W-:Y:S05]  /*02f0*/  @P0 BRA `(.L_x_3) ;  /* 0x0000000000100947 */ /* 0x000fea0003800000 */
[----:B------:R-:W-:-:S07]  /*0300*/  MOV R12, 0x320 ;  /* 0x00000320000c7802 */ /* 0x000fce0000000f00 */
[----:B------:R-:W-:Y:S05]  /*0310*/  CALL.REL.NOINC `($__internal_0_$__cuda_sm20_rcp_rn_f32_slowpath) ;  /* 0x00000024008c7944 */ /* 0x000fea0003c00000 */
[----:B------:R-:W-:Y:S01]  /*0320*/  IMAD.MOV.U32 R2, RZ, RZ, R9 ;  /* 0x000000ffff027224 */ /* 0x000fe200078e0009 */
[----:B------:R-:W-:Y:S06]  /*0330*/  BRA `(.L_x_4) ;  /* 0x0000000000107947 */ /* 0x000fec0003800000 */
.L_x_3:
[----:B------:R-:W1:Y:S02]  /*0340*/  MUFU.RCP R9, R0 ;  /* 0x0000000000097308 */ /* 0x000e640000001000 */
[----:B-1----:R-:W-:-:S04]  /*0350*/  FFMA R2, R0, R9, -1 ;  /* 0xbf80000000027423 */ /* 0x002fc80000000009 */
[----:B------:R-:W-:-:S04]  /*0360*/  FADD.FTZ R2, -R2, -RZ ;  /* 0x800000ff02027221 */ /* 0x000fc80000010100 */
[----:B------:R-:W-:-:S07]  /*0370*/  FFMA R2, R9, R2, R9 ;  /* 0x0000000209027223 */ /* 0x000fce0000000009 */
.L_x_4:
[----:B------:R-:W-:Y:S05]  /*0380*/  BSYNC.RECONVERGENT B1 ;  /* 0x0000000000017941 */ /* 0x000fea0003800200 */
.L_x_2:
[----:B------:R-:W1:Y:S01]  /*0390*/  S2UR UR5, SR_CgaCtaId ;  /* 0x00000000000579c3 */ /* 0x000e620000008800 */
[----:B------:R-:W-:Y:S02]  /*03a0*/  UMOV UR4, 0x400 ;  /* 0x0000040000047882 */ /* 0x000fe40000000000 */
[----:B------:R-:W-:-:S04]  /*03b0*/  IMAD.U32 R9, RZ, RZ, UR4 ;  /* 0x00000004ff097e24 */ /* 0x000fc8000f8e00ff */
[----:B------:R-:W-:Y:S02]  /*03c0*/  VIADD R11, R9, 0x2000 ;  /* 0x00002000090b7836 */ /* 0x000fe40000000000 */
[----:B-1----:R-:W-:-:S05]  /*03d0*/  IMAD.U32 R0, RZ, RZ, UR5 ;  /* 0x00000005ff007e24 */ /* 0x002fca000f8e00ff */
[----:B------:R-:W-:-:S05]  /*03e0*/  LEA R11, R0, R11, 0x18 ;  /* 0x0000000b000b7211 */ /* 0x000fca00078ec0ff */
[----:B------:R-:W-:-:S05]  /*03f0*/  IMAD R11, R10, 0x4, R11 ;  /* 0x000000040a0b7824 */ /* 0x000fca00078e020b */
[----:B------:R2:W-:Y:S02]  /*0400*/  STS [R11], R2 ;  /* 0x000000020b007388 */ /* 0x0005e40000000800 */
.L_x_1:
[----:B------:R-:W-:Y:S05]  /*0410*/  BSYNC.RECONVERGENT B0 ;  /* 0x0000000000007941 */ /* 0x000fea0003800200 */
.L_x_0:
[----:B------:R-:W-:-:S04]  /*0420*/  DEPBAR.LE SB0, 0x0 ;  /* 0x000080000000791a */ /* 0x000fc80000000000 */
[----:B-1----:R-:W-:Y:S01]  /*0430*/  IMAD R12, R7, -0xe, R3 ;  /* 0xfffffff2070c7824 */ /* 0x002fe200078e0203 */
[----:B------:R-:W-:Y:S01]  /*0440*/  BAR.SYNC.DEFER_BLOCKING 0x0 ;  /* 0x0000000000007b1d */ /* 0x000fe20000010000 */
[----:B------:R-:W-:Y:S02]  /*0450*/  VIADD R9, R9, 0x2400 ;  /* 0x0000240009097836 */ /* 0x000fe40000000000 */
[----:B------:R-:W-:-:S03]  /*0460*/  IMAD.MOV.U32 R13, RZ, RZ, RZ ;  /* 0x000000ffff0d7224 */ /* 0x000fc600078e00ff */
[----:B------:R-:W-:-:S04]  /*0470*/  LEA R0, R0, R9, 0x18 ;  /* 0x0000000900007211 */ /* 0x000fc800078ec0ff */
[----:B--2---:R-:W-:Y:S01]  /*0480*/  LEA R11, R7, R0, 0x1 ;  /* 0x00000000070b7211 */ /* 0x004fe200078e08ff */
[----:B------:R-:W-:Y:S04]  /*0490*/  LDS.U16 R21, [R12+0x180] ;  /* 0x000180000c157984 */ /* 0x000fe80000000400 */
[----:B------:R-:W1:Y:S04]  /*04a0*/  LDS.U16 R2, [R12+0x1180] ;  /* 0x001180000c027984 */ /* 0x000e680000000400 */
[----:B------:R-:W-:Y:S04]  /*04b0*/  LDS.U16 R15, [R12+0x1c0] ;  /* 0x0001c0000c0f7984 */ /* 0x000fe80000000400 */
[----:B------:R-:W2:Y:S01]  /*04c0*/  LDS.U16 R10, [R12+0x11c0] ;  /* 0x0011c0000c0a7984 */ /* 0x000ea20000000400 */
[----:B-1----:R-:W-:-:S02]  /*04d0*/  PRMT R21, R21, 0x5410, R2 ;  /* 0x0000541015157816 */ /* 0x002fc40000000002 */
[----:B--2---:R-:W-:-:S07]  /*04e0*/  PRMT R15, R15, 0x5410, R10 ;  /* 0x000054100f0f7816 */ /* 0x004fce000000000a */
.L_x_76:
[----:B-1----:R-:W1:Y:S01]  /*04f0*/  S2R R10, SR_CgaCtaId ;  /* 0x00000000000a7919 */ /* 0x002e620000008800 */
[----:B------:R-:W-:Y:S01]  /*0500*/  ISETP.GT.U32.AND P0, PT, R8, 0x3, PT ;  /* 0x000000030800780c */ /* 0x000fe20003f04070 */
[----:B------:R-:W-:-:S12]  /*0510*/  BSSY.RECONVERGENT B0, `(.L_x_5) ;  /* 0x0000012000007945 */ /* 0x000fd80003800200 */
[----:B--234-:R-:W-:Y:S05]  /*0520*/  @P0 BRA `(.L_x_6) ;  /* 0x0000000000400947 */ /* 0x01cfea0003800000 */
[----:B------:R-:W2:Y:S01]  /*0530*/  S2UR UR5, SR_CgaCtaId ;  /* 0x00000000000579c3 */ /* 0x000ea20000008800 */
[----:B------:R-:W-:Y:S01]  /*0540*/  UMOV UR4, 0x400 ;  /* 0x0000040000047882 */ /* 0x000fe20000000000 */
[----:B------:R-:W-:Y:S01]  /*0550*/  IMAD.IADD R0, R8, 0x1, R13 ;  /* 0x0000000108007824 */ /* 0x000fe200078e020d */
[----:B------:R-:W-:-:S03]  /*0560*/  UIADD3 UR4, UPT, UPT, UR4, 0x2400, URZ ;  /* 0x0000240004047890 */ /* 0x000fc6000fffe0ff */
[----:B------:R-:W-:Y:S02]  /*0570*/  IMAD.SHL.U32 R9, R0, 0x100, RZ ;  /* 0x0000010000097824 */ /* 0x000fe400078e00ff */
[----:B------:R-:W3:Y:S01]  /*0580*/  LDC.64 R16, c[0x0][0x380] ;  /* 0x0000e000ff107b82 */ /* 0x000ee20000000a00 */
[----:B--2---:R-:W-:-:S06]  /*0590*/  ULEA UR4, UR5, UR4, 0x18 ;  /* 0x0000000405047291 */ /* 0x004fcc000f8ec0ff */
[----:B------:R-:W-:Y:S01]  /*05a0*/  LEA R0, R8, UR4, 0x9 ;  /* 0x0000000408007c11 */ /* 0x000fe2000f8e48ff */
[----:B---3--:R-:W-:-:S04]  /*05b0*/  IMAD.WIDE.U32 R16, R7, 0x10, R16 ;  /* 0x0000001007107825 */ /* 0x008fc800078e0010 */
[----:B------:R-:W-:-:S04]  /*05c0*/  IMAD.WIDE.U32 R16, R9, 0x2, R16 ;  /* 0x0000000209107825 */ /* 0x000fc800078e0010 */
[----:B------:R-:W-:-:S05]  /*05d0*/  IMAD R9, R7, 0x10, R0 ;  /* 0x0000001007097824 */ /* 0x000fca00078e0200 */
[----:B------:R-:W-:Y:S01]  /*05e0*/  @!PT LDS RZ, [RZ] ;  /* 0x00000000fffff984 */ /* 0x000fe20000000800 */
[----:B------:R-:W-:Y:S01]  /*05f0*/  @!PT LDS RZ, [RZ] ;  /* 0x00000000fffff984 */ /* 0x000fe20000000800 */
[----:B------:R-:W-:Y:S01]  /*0600*/  @!PT LDS RZ, [RZ] ;  /* 0x00000000fffff984 */ /* 0x000fe20000000800 */
[----:B------:R2:W-:Y:S04]  /*0610*/  LDGSTS.E.BYPASS.128 [R9], desc[UR6][R16.64] ;  /* 0x0000000010097fae */ /* 0x0005e8000b981806 */
[----:B------:R-:W0:Y:S02]  /*0620*/  LDGDEPBAR ;  /* 0x00000000000079af */ /* 0x000e240000000000 */
.L_x_6:
[----:B------:R-:W-:Y:S05]  /*0630*/  BSYNC.RECONVERGENT B0 ;  /* 0x0000000000007941 */ /* 0x000fea0003800200 */
.L_x_5:
[----:B------:R-:W-:-:S04]  /*0640*/  DEPBAR.LE SB0, 0x0 ;  /* 0x000080000000791a */ /* 0x000fc80000000000 */
[----:B------:R-:W-:Y:S01]  /*0650*/  BAR.SYNC.DEFER_BLOCKING 0x0 ;  /* 0x0000000000007b1d */ /* 0x000fe20000010000 */
[C---:B------:R-:W-:Y:S01]  /*0660*/  LOP3.LUT R14, R13.reuse, 0x1c, RZ, 0xc0, !PT ;  /* 0x0000001c0d0e7812 */ /* 0x040fe200078ec0ff */
[----:B------:R-:W-:Y:S01]  /*0670*/  IMAD R25, R13, 0x2, R4 ;  /* 0x000000020d197824 */ /* 0x000fe200078e0204 */
[----:B--2---:R-:W-:Y:S01]  /*0680*/  MOV R9, 0x400 ;  /* 0x0000040000097802 */ /* 0x004fe20000000f00 */
[----:B------:R-:W-:Y:S01]  /*0690*/  IMAD.MOV.U32 R2, RZ, RZ, RZ ;  /* 0x000000ffff027224 */ /* 0x000fe200078e00ff */
[----:B------:R-:W-:Y:S01]  /*06a0*/  ISETP.NE.AND P0, PT, R7, R14, PT ;  /* 0x0000000e0700720c */ /* 0x000fe20003f05270 */
[----:B------:R-:W-:Y:S02]  /*06b0*/  BSSY.RECONVERGENT B0, `(.L_x_7) ;  /* 0x000001c000007945 */ /* 0x000fe40003800200 */
[----:B------:R-:W-:-:S05]  /*06c0*/  VIADD R23, R9, 0x2000 ;  /* 0x0000200009177836 */ /* 0x000fca0000000000 */
[----:B-1----:R-:W-:Y:S01]  /*06d0*/  LEA R0, R10, R23, 0x18 ;  /* 0x000000170a007211 */ /* 0x002fe200078ec0ff */
[----:B------:R-:W-:-:S04]  /*06e0*/  IMAD.MOV.U32 R23, RZ, RZ, RZ ;  /* 0x000000ffff177224 */ /* 0x000fc800078e00ff */
[----:B------:R-:W-:Y:S01]  /*06f0*/  IMAD R0, R13, 0x4, R0 ;  /* 0x000000040d007824 */ /* 0x000fe200078e0200 */
[----:B------:R1:W2:Y:S04]  /*0700*/  LDS.U16 R17, [R11+0x100] ;  /* 0x000100000b117984 */ /* 0x0002a80000000400 */
[----:B------:R1:W3:Y:S04]  /*0710*/  LDS.U16 R19, [R11+0x140] ;  /* 0x000140000b137984 */ /* 0x0002e80000000400 */
[----:B------:R1:W4:Y:S04]  /*0720*/  LDS.U16 R16, [R11+0x180] ;  /* 0x000180000b107984 */ /* 0x0003280000000400 */
[----:B------:R1:W1:Y:S01]  /*0730*/  LDS.U16 R18, [R11+0x1c0] ;  /* 0x0001c0000b127984 */ /* 0x0002620000000400 */
[----:B------:R-:W-:Y:S05]  /*0740*/  @P0 BRA `(.L_x_8) ;  /* 0x0000000000480947 */ /* 0x000fea0003800000 */
[----:B------:R1:W1:Y:S01]  /*0750*/  LDS R20, [R0] ;  /* 0x0000000000147984 */ /* 0x0002620000000800 */
[----:B------:R-:W-:Y:S01]  /*0760*/  IADD3 R22, PT, PT, R7, 0xc0, RZ ;  /* 0x000000c007167810 */ /* 0x000fe20007ffe0ff */
[----:B------:R-:W-:Y:S03]  /*0770*/  BSSY.RECONVERGENT B1, `(.L_x_9) ;  /* 0x000000a000017945 */ /* 0x000fe60003800200 */
[----:B------:R-:W-:Y:S01]  /*0780*/  ISETP.NE.AND P0, PT, R13, R22, PT ;  /* 0x000000160d00720c */ /* 0x000fe20003f05270 */
[----:B------:R-:W-:-:S12]  /*0790*/  IMAD.MOV.U32 R22, RZ, RZ, R21 ;  /* 0x000000ffff167224 */ /* 0x000fd800078e0015 */
[----:B------:R-:W-:Y:S05]  /*07a0*/  @!P0 BRA `(.L_x_10) ;  /* 0x0000000000188947 */ /* 0x000fea0003800000 */
[----:B------:R-:W-:-:S05]  /*07b0*/  VIADD R22, R7, 0xe0 ;  /* 0x000000e007167836 */ /* 0x000fca0000000000 */
[----:B------:R-:W-:Y:S01]  /*07c0*/  ISETP.NE.AND P0, PT, R13, R22, PT ;  /* 0x000000160d00720c */ /* 0x000fe20003f05270 */
[----:B------:R-:W-:-:S12]  /*07d0*/  IMAD.MOV.U32 R22, RZ, RZ, R15 ;  /* 0x000000ffff167224 */ /* 0x000fd800078e000f */
[----:B------:R-:W-:Y:S04]  /*07e0*/  @P0 LDS.U16 R23, [R25] ;  /* 0x0000000019170984 */ /* 0x000fe80000000400 */
[----:B------:R-:W5:Y:S02]  /*07f0*/  @P0 LDS.U16 R24, [R25+0x1000] ;  /* 0x0010000019180984 */ /* 0x000f640000000400 */
[----:B-----5:R-:W-:-:S07]  /*0800*/  @P0 PRMT R22, R23, 0x5410, R24 ;  /* 0x0000541017160816 */ /* 0x020fce0000000018 */
.L_x_10:
[----:B------:R-:W-:Y:S05]  /*0810*/  BSYNC.RECONVERGENT B1 ;  /* 0x0000000000017941 */ /* 0x000fea0003800200 */
.L_x_9:
[--C-:B------:R-:W-:Y:S02]  /*0820*/  HADD2.F32 R23, -RZ, R22.reuse.H0_H0 ;  /* 0x20000016ff177230 */ /* 0x100fe40000004100 */
[----:B------:R-:W-:-:S03]  /*0830*/  HADD2.F32 R25, -RZ, R22.H1_H1 ;  /* 0x30000016ff197230 */ /* 0x000fc60000004100 */
[C---:B-1----:R-:W-:Y:S02]  /*0840*/  FMUL R23, R20.reuse, R23 ;  /* 0x0000001714177220 */ /* 0x042fe40000400000 */
[----:B------:R-:W-:-:S05]  /*0850*/  FMUL R20, R20, R25 ;  /* 0x0000001914147220 */ /* 0x000fca0000400000 */
[----:B------:R-:W-:-:S07]  /*0860*/  F2FP.F16.F32.PACK_AB R23, R20, R23 ;  /* 0x000000171417723e */ /* 0x000fce00000000ff */
.L_x_8:
[----:B------:R-:W-:Y:S05]  /*0870*/  BSYNC.RECONVERGENT B0 ;  /* 0x0000000000007941 */ /* 0x000fea0003800200 */
.L_x_7:
[C---:B------:R-:W-:Y:S01]  /*0880*/  IMAD.IADD R20, R13.reuse, 0x1, -R7 ;  /* 0x000000010d147824 */ /* 0x040fe200078e0a07 */
[----:B------:R-:W-:Y:S01]  /*0890*/  ISETP.GE.U32.AND P0, PT, R13, R7, PT ;  /* 0x000000070d00720c */ /* 0x000fe20003f06070 */
[----:B------:R1:W1:Y:S01]  /*08a0*/  SHFL.IDX PT, R14, R23, R14, 0x1f ;  /* 0x00001f0e170e7589 */ /* 0x00026200000e0000 */
[----:B------:R-:W-:Y:S02]  /*08b0*/  BSSY.RECONVERGENT B0, `(.L_x_11) ;  /* 0x000003a000007945 */ /* 0x000fe40003800200 */
[----:B------:R-:W-:-:S04]  /*08c0*/  LEA.HI R20, R20, 0x1, RZ, 0x1b ;  /* 0x0000000114147811 */ /* 0x000fc800078fd8ff */
[----:B------:R-:W-:-:S04]  /*08d0*/  SEL R20, R20, RZ, P0 ;  /* 0x000000ff14147207 */ /* 0x000fc80000000000 */
[----:B------:R-:W-:-:S13]  /*08e0*/  ISETP.GT.U32.AND P0, PT, R20, 0x3, PT ;  /* 0x000000031400780c */ /* 0x000fda0003f04070 */
[----:B------:R-:W-:Y:S05]  /*08f0*/  @P0 BRA `(.L_x_12) ;  /* 0x0000000000d40947 */ /* 0x000fea0003800000 */
[C---:B------:R-:W-:Y:S01]  /*0900*/  LOP3.LUT R22, R20.reuse, 0x1, RZ, 0xc0, !PT ;  /* 0x0000000114167812 */ /* 0x040fe200078ec0ff */
[----:B------:R-:W-:Y:S01]  /*0910*/  BSSY.RECONVERGENT B1, `(.L_x_13) ;  /* 0x0000010000017945 */ /* 0x000fe20003800200 */
[----:B------:R-:W-:Y:S02]  /*0920*/  ISETP.NE.AND P1, PT, R20, 0x3, PT ;  /* 0x000000031400780c */ /* 0x000fe40003f25270 */
[----:B------:R-:W-:Y:S01]  /*0930*/  ISETP.NE.U32.AND P0, PT, R22, 0x1, PT ;  /* 0x000000011600780c */ /* 0x000fe20003f05070 */
[----:B------:R-:W-:-:S12]  /*0940*/  IMAD.MOV.U32 R22, RZ, RZ, R20 ;  /* 0x000000ffff167224 */ /* 0x000fd800078e0014 */
[----:B------:R-:W-:Y:S05]  /*0950*/  @P0 BRA `(.L_x_14) ;  /* 0x00000000002c0947 */ /* 0x000fea0003800000 */
[C---:B-1----:R-:W-:Y:S02]  /*0960*/  IMAD R23, R20.reuse, 0x40, R12 ;  /* 0x0000004014177824 */ /* 0x042fe400078e020c */
[----:B------:R-:W-:-:S03]  /*0970*/  IMAD R24, R20, 0x40, R11 ;  /* 0x0000004014187824 */ /* 0x000fc600078e020b */
[----:B------:R-:W-:Y:S04]  /*0980*/  LDS.U16 R22, [R23] ;  /* 0x0000000017167984 */ /* 0x000fe80000000400 */
[----:B------:R-:W1:Y:S04]  /*0990*/  LDS.U16 R25, [R23+0x1000] ;  /* 0x0010000017197984 */ /* 0x000e680000000400 */
[----:B------:R-:W5:Y:S01]  /*09a0*/  LDS.U16 R27, [R24] ;  /* 0x00000000181b7984 */ /* 0x000f620000000400 */
[----:B-1----:R-:W-:-:S05]  /*09b0*/  PRMT R22, R22, 0x5410, R25 ;  /* 0x0000541016167816 */ /* 0x002fca0000000019 */
[----:B-----5:R-:W-:Y:S02]  /*09c0*/  HFMA2 R27, -R27.H0_H0, R14, R22 ;  /* 0x0000000e1b1b7231 */ /* 0x020fe40000000916 */
[----:B------:R-:W-:-:S03]  /*09d0*/  VIADD R22, R20, 0x1 ;  /* 0x0000000114167836 */ /* 0x000fc60000000000 */
[----:B------:R-:W-:Y:S01]  /*09e0*/  PRMT R25, R27, 0x7632, R25 ;  /* 0x000076321b197816 */ /* 0x000fe20000000019 */
[----:B------:R1:W-:Y:S04]  /*09f0*/  STS.U16 [R23], R27 ;  /* 0x0000001b17007388 */ /* 0x0003e80000000400 */
[----:B------:R1:W-:Y:S02]  /*0a00*/  STS.U16 [R23+0x1000], R25 ;  /* 0x0010001917007388 */ /* 0x0003e40000000400 */
.L_x_14:
[----:B------:R-:W-:Y:S05]  /*0a10*/  BSYNC.RECONVERGENT B1 ;  /* 0x0000000000017941 */ /* 0x000fea0003800200 */
.L_x_13:
[----:B------:R-:W-:Y:S05]  /*0a20*/  @!P1 BRA `(.L_x_12) ;  /* 0x0000000000889947 */ /* 0x000fea0003800000 */
[----:B-1----:R-:W-:Y:S01]  /*0a30*/  VIADD R25, R9, 0x2400 ;  /* 0x0000240009197836 */ /* 0x002fe20000000000 */
[----:B------:R-:W-:Y:S01]  /*0a40*/  SHF.L.U32 R23, R8, 0x9, RZ ;  /* 0x0000000908177819 */ /* 0x000fe200000006ff */
[----:B------:R-:W-:Y:S01]  /*0a50*/  IMAD.SHL.U32 R24, R7, 0x2, RZ ;  /* 0x0000000207187824 */ /* 0x000fe200078e00ff */
[C---:B------:R-:W-:Y:S02]  /*0a60*/  LEA R26, R10.reuse, R9, 0x18 ;  /* 0x000000090a1a7211 */ /* 0x040fe400078ec0ff */
[----:B------:R-:W-:Y:S02]  /*0a70*/  LEA R25, R10, R25, 0x18 ;  /* 0x000000190a197211 */ /* 0x000fe400078ec0ff */
[----:B------:R-:W-:-:S03]  /*0a80*/  LOP3.LUT R23, R23, R24, RZ, 0xfc, !PT ;  /* 0x0000001817177212 */ /* 0x000fc600078efcff */
[----:B------:R-:W-:Y:S02]  /*0a90*/  IMAD.IADD R25, R25, 0x1, R24 ;  /* 0x0000000119197824 */ /* 0x000fe400078e0218 */
[----:B------:R-:W-:Y:S02]  /*0aa0*/  IMAD.IADD R23, R26, 0x1, R23 ;  /* 0x000000011a177824 */ /* 0x000fe400078e0217 */
[C---:B------:R-:W-:Y:S02]  /*0ab0*/  IMAD R25, R22.reuse, 0x40, R25 ;  /* 0x0000004016197824 */ /* 0x040fe400078e0219 */
[----:B------:R-:W-:-:S03]  /*0ac0*/  IMAD R23, R22, 0x40, R23 ;  /* 0x0000004016177824 */ /* 0x000fc600078e0217 */
[----:B------:R-:W-:Y:S01]  /*0ad0*/  IADD3 R24, PT, PT, R25, 0x40, RZ ;  /* 0x0000004019187810 */ /* 0x000fe20007ffe0ff */
[----:B------:R-:W-:-:S07]  /*0ae0*/  VIADD R23, R23, 0x1040 ;  /* 0x0000104017177836 */ /* 0x000fce0000000000 */
.L_x_15:
[----:B------:R-:W-:Y:S01]  /*0af0*/  LDS.U16 R25, [R23+-0x1040] ;  /* 0xffefc00017197984 */ /* 0x000fe20000000400 */
[----:B------:R-:W-:-:S03]  /*0b00*/  VIADD R22, R22, 0x2 ;  /* 0x0000000216167836 */ /* 0x000fc60000000000 */
[----:B------:R-:W1:Y:S02]  /*0b10*/  LDS.U16 R26, [R23+-0x40] ;  /* 0xffffc000171a7984 */ /* 0x000e640000000400 */
[----:B------:R-:W-:Y:S02]  /*0b20*/  ISETP.NE.AND P0, PT, R22, 0x4, PT ;  /* 0x000000041600780c */ /* 0x000fe40003f05270 */
[----:B-1----:R-:W-:Y:S02]  /*0b30*/  PRMT R26, R25, 0x5410, R26 ;  /* 0x00005410191a7816 */ /* 0x002fe4000000001a */
[----:B------:R-:W1:Y:S03]  /*0b40*/  LDS.U16 R25, [R24+-0x40] ;  /* 0xffffc00018197984 */ /* 0x000e660000000400 */
[----:B-1----:R-:W-:Y:S02]  /*0b50*/  HFMA2 R25, -R25.H0_H0, R14, R26 ;  /* 0x0000000e19197231 */ /* 0x002fe4000000091a */
[----:B------:R-:W-:Y:S03]  /*0b60*/  LDS.U16 R26, [R23] ;  /* 0x00000000171a7984 */ /* 0x000fe60000000400 */
[----:B------:R-:W-:-:S02]  /*0b70*/  PRMT R27, R25, 0x7610, R27 ;  /* 0x00007610191b7816 */ /* 0x000fc4000000001b */
[----:B------:R-:W-:Y:S02]  /*0b80*/  PRMT R28, R25, 0x7632, R28 ;  /* 0x00007632191c7816 */ /* 0x000fe4000000001c */
[----:B------:R-:W1:Y:S04]  /*0b90*/  LDS.U16 R25, [R23+-0x1000] ;  /* 0xfff0000017197984 */ /* 0x000e680000000400 */
[----:B------:R-:W-:Y:S04]  /*0ba0*/  STS.U16 [R23+-0x1040], R27 ;  /* 0xffefc01b17007388 */ /* 0x000fe80000000400 */
[----:B------:R-:W-:Y:S01]  /*0bb0*/  STS.U16 [R23+-0x40], R28 ;  /* 0xffffc01c17007388 */ /* 0x000fe20000000400 */
[----:B-1----:R-:W-:-:S03]  /*0bc0*/  PRMT R26, R25, 0x5410, R26 ;  /* 0x00005410191a7816 */ /* 0x002fc6000000001a */
[----:B------:R1:W5:Y:S02]  /*0bd0*/  LDS.U16 R25, [R24] ;  /* 0x0000000018197984 */ /* 0x0003640000000400 */
[----:B-1----:R-:W-:Y:S02]  /*0be0*/  VIADD R24, R24, 0x80 ;  /* 0x0000008018187836 */ /* 0x002fe40000000000 */
[----:B-----5:R-:W-:-:S05]  /*0bf0*/  HFMA2 R25, -R25.H0_H0, R14, R26 ;  /* 0x0000000e19197231 */ /* 0x020fca000000091a */
[----:B------:R-:W-:Y:S01]  /*0c00*/  PRMT R26, R25, 0x7632, R26 ;  /* 0x00007632191a7816 */ /* 0x000fe2000000001a */
[----:B------:R-:W-:Y:S04]  /*0c10*/  STS.U16 [R23+-0x1000], R25 ;  /* 0xfff0001917007388 */ /* 0x000fe80000000400 */
[----:B------:R1:W-:Y:S02]  /*0c20*/  STS.U16 [R23], R26 ;  /* 0x0000001a17007388 */ /* 0x0003e40000000400 */
[----:B-1----:R-:W-:Y:S01]  /*0c30*/  VIADD R23, R23, 0x80 ;  /* 0x0000008017177836 */ /* 0x002fe20000000000 */
[----:B------:R-:W-:Y:S06]  /*0c40*/  @P0 BRA `(.L_x_15) ;  /* 0xfffffffc00a80947 */ /* 0x000fec000383ffff */
.L_x_12:
[----:B------:R-:W-:Y:S05]  /*0c50*/  BSYNC.RECONVERGENT B0 ;  /* 0x0000000000007941 */ /* 0x000fea0003800200 */
.L_x_11:
[----:B------:R-:W-:Y:S01]  /*0c60*/  ISETP.GT.U32.AND P0, PT, R20, 0x4, PT ;  /* 0x000000041400780c */ /* 0x000fe20003f04070 */
[----:B------:R-:W-:-:S12]  /*0c70*/  BSSY.RECONVERGENT B0, `(.L_x_16) ;  /* 0x000001a000007945 */ /* 0x000fd80003800200 */
[----:B------:R-:W-:Y:S04]  /*0c80*/  @!P0 LDS.U16 R22, [R12+0x100] ;  /* 0x000100000c168984 */ /* 0x000fe80000000400 */
[----:B-1----:R-:W1:Y:S02]  /*0c90*/  @!P0 LDS.U16 R23, [R12+0x1100] ;  /* 0x001100000c178984 */ /* 0x002e640000000400 */
[----:B-1----:R-:W-:-:S05]  /*0ca0*/  @!P0 PRMT R22, R22, 0x5410, R23 ;  /* 0x0000541016168816 */ /* 0x002fca0000000017 */
[----:B--2---:R-:W-:-:S05]  /*0cb0*/  @!P0 HFMA2 R17, -R17.H0_H0, R14, R22 ;  /* 0x0000000e11118231 */ /* 0x004fca0000000916 */
[----:B------:R-:W-:Y:S01]  /*0cc0*/  PRMT R22, R17, 0x7632, R22 ;  /* 0x0000763211167816 */ /* 0x000fe20000000016 */
[----:B------:R1:W-:Y:S04]  /*0cd0*/  @!P0 STS.U16 [R12+0x100], R17 ;  /* 0x000100110c008388 */ /* 0x0003e80000000400 */
[----:B------:R1:W-:Y:S01]  /*0ce0*/  @!P0 STS.U16 [R12+0x1100], R22 ;  /* 0x001100160c008388 */ /* 0x0003e20000000400 */
[----:B------:R-:W-:Y:S05]  /*0cf0*/  @!P0 BRA `(.L_x_17) ;  /* 0x0000000000088947 */ /* 0x000fea0003800000 */
[----:B------:R-:W-:-:S13]  /*0d00*/  ISETP.NE.AND P0, PT, R20, 0x5, PT ;  /* 0x000000051400780c */ /* 0x000fda0003f05270 */
[----:B------:R-:W-:Y:S05]  /*0d10*/  @P0 BRA `(.L_x_18) ;  /* 0x0000000000200947 */ /* 0x000fea0003800000 */
.L_x_17:
[----:B-1----:R-:W-:Y:S04]  /*0d20*/  LDS.U16 R17, [R12+0x140] ;  /* 0x000140000c117984 */ /* 0x002fe80000000400 */
[----:B------:R-:W1:Y:S02]  /*0d30*/  LDS.U16 R20, [R12+0x1140] ;  /* 0x001140000c147984 */ /* 0x000e640000000400 */
[----:B-1----:R-:W-:-:S05]  /*0d40*/  PRMT R17, R17, 0x5410, R20 ;  /* 0x0000541011117816 */ /* 0x002fca0000000014 */
[----:B---3--:R-:W-:-:S05]  /*0d50*/  HFMA2 R19, -R19.H0_H0, R14, R17 ;  /* 0x0000000e13137231 */ /* 0x008fca0000000911 */
[----:B------:R-:W-:Y:S01]  /*0d60*/  PRMT R17, R19, 0x7632, R17 ;  /* 0x0000763213117816 */ /* 0x000fe20000000011 */
[----:B------:R2:W-:Y:S04]  /*0d70*/  STS.U16 [R12+0x140], R19 ;  /* 0x000140130c007388 */ /* 0x0005e80000000400 */
[----:B------:R2:W-:Y:S01]  /*0d80*/  STS.U16 [R12+0x1140], R17 ;  /* 0x001140110c007388 */ /* 0x0005e20000000400 */
[----:B------:R-:W-:Y:S05]  /*0d90*/  BRA `(.L_x_19) ;  /* 0x0000000000087947 */ /* 0x000fea0003800000 */
.L_x_18:
[----:B------:R-:W-:-:S13]  /*0da0*/  ISETP.GT.U32.AND P0, PT, R20, 0x6, PT ;  /* 0x000000061400780c */ /* 0x000fda0003f04070 */
[----:B------:R-:W-:Y:S05]  /*0db0*/  @P0 BRA `(.L_x_20) ;  /* 0x0000000000080947 */ /* 0x000fea0003800000 */
.L_x_19:
[----:B----4-:R-:W-:Y:S01]  /*0dc0*/  HFMA2 R21, -R16.H0_H0, R14, R21 ;  /* 0x0000000e10157231 */ /* 0x010fe20000000915 */
[----:B------:R-:W-:Y:S06]  /*0dd0*/  BRA `(.L_x_21) ;  /* 0x0000000000087947 */ /* 0x000fec0003800000 */
.L_x_20:
[----:B------:R-:W-:-:S13]  /*0de0*/  ISETP.NE.AND P0, PT, R20, 0x7, PT ;  /* 0x000000071400780c */ /* 0x000fda0003f05270 */
[----:B------:R-:W-:Y:S05]  /*0df0*/  @P0 BRA `(.L_x_22) ;  /* 0x0000000000040947 */ /* 0x000fea0003800000 */
.L_x_21:
[----:B------:R-:W-:-:S07]  /*0e00*/  HFMA2 R15, -R18.H0_H0, R14, R15 ;  /* 0x0000000e120f7231 */ /* 0x000fce000000090f */
.L_x_22:
[----:B------:R-:W-:Y:S05]  /*0e10*/  BSYNC.RECONVERGENT B0 ;  /* 0x0000000000007941 */ /* 0x000fea0003800200 */
.L_x_16:
[----:B----4-:R-:W-:Y:S01]  /*0e20*/  LOP3.LUT R16, R13, 0x1c, RZ, 0xc0, !PT ;  /* 0x0000001c0d107812 */ /* 0x010fe200078ec0ff */
[----:B------:R-:W-:Y:S01]  /*0e30*/  BSSY.RECONVERGENT B0, `(.L_x_23) ;  /* 0x0000014000007945 */ /* 0x000fe20003800200 */
[C---:B------:R-:W-:Y:S02]  /*0e40*/  VIADD R25, R7.reuse, 0xc0 ;  /* 0x000000c007197836 */ /* 0x040fe40000000000 */
[----:B------:R-:W-:Y:S01]  /*0e50*/  ISETP.NE.AND P0, PT, R7, R16, PT ;  /* 0x000000100700720c */ /* 0x000fe20003f05270 */
[----:B------:R-:W-:Y:S01]  /*0e60*/  IMAD R23, R13, 0x2, R4 ;  /* 0x000000020d177824 */ /* 0x000fe200078e0204 */
[----:B------:R-:W-:Y:S01]  /*0e70*/  MOV R16, R21 ;  /* 0x0000001500107202 */ /* 0x000fe20000000f00 */
[----:B--23--:R-:W-:Y:S02]  /*0e80*/  VIADD R19, R7, 0xe0 ;  /* 0x000000e007137836 */ /* 0x00cfe40000000000 */
[----:B-1----:R-:W-:-:S08]  /*0e90*/  IMAD.MOV.U32 R17, RZ, RZ, R15 ;  /* 0x000000ffff117224 */ /* 0x002fd000078e000f */
[----:B------:R-:W-:Y:S05]  /*0ea0*/  @P0 BRA `(.L_x_24) ;  /* 0x0000000000300947 */ /* 0x000fea0003800000 */
[----:B------:R-:W-:Y:S01]  /*0eb0*/  ISETP.NE.AND P0, PT, R13, R25, PT ;  /* 0x000000190d00720c */ /* 0x000fe20003f05270 */
[----:B------:R-:W-:Y:S02]  /*0ec0*/  IMAD.MOV.U32 R17, RZ, RZ, R15 ;  /* 0x000000ffff117224 */ /* 0x000fe400078e000f */
[----:B------:R-:W-:-:S10]  /*0ed0*/  IMAD.MOV.U32 R16, RZ, RZ, R14 ;  /* 0x000000ffff107224 */ /* 0x000fd400078e000e */
[----:B------:R-:W-:Y:S05]  /*0ee0*/  @!P0 BRA `(.L_x_24) ;  /* 0x0000000000208947 */ /* 0x000fea0003800000 */
[----:B------:R-:W-:Y:S01]  /*0ef0*/  ISETP.NE.AND P0, PT, R13, R19, PT ;  /* 0x000000130d00720c */ /* 0x000fe20003f05270 */
[----:B------:R-:W-:Y:S01]  /*0f00*/  IMAD.MOV.U32 R17, RZ, RZ, R14 ;  /* 0x000000ffff117224 */ /* 0x000fe200078e000e */
[----:B------:R-:W-:Y:S01]  /*0f10*/  PRMT R18, R14, 0x7632, R18 ;  /* 0x000076320e127816 */ /* 0x000fe20000000012 */
[----:B------:R-:W-:-:S10]  /*0f20*/  IMAD.MOV.U32 R16, RZ, RZ, R21 ;  /* 0x000000ffff107224 */ /* 0x000fd400078e0015 */
[----:B------:R1:W-:Y:S01]  /*0f30*/  @P0 STS.U16 [R23+0x1000], R18 ;  /* 0x0010001217000388 */ /* 0x0003e20000000400 */
[----:B------:R-:W-:Y:S02]  /*0f40*/  @P0 IMAD.MOV.U32 R17, RZ, RZ, R15 ;  /* 0x000000ffff110224 */ /* 0x000fe400078e000f */
[----:B------:R-:W-:Y:S01]  /*0f50*/  @P0 IMAD.MOV.U32 R16, RZ, RZ, R21 ;  /* 0x000000ffff100224 */ /* 0x000fe200078e0015 */
[----:B------:R1:W-:Y:S06]  /*0f60*/  @P0 STS.U16 [R23], R14 ;  /* 0x0000000e17000388 */ /* 0x0003ec0000000400 */
.L_x_24:
[----:B------:R-:W-:Y:S05]  /*0f70*/  BSYNC.RECONVERGENT B0 ;  /* 0x0000000000007941 */ /* 0x000fea0003800200 */
.L_x_23:
[----:B------:R-:W-:Y:S01]  /*0f80*/  NOP ;  /* 0x0000000000007918 */ /* 0x000fe20000000000 */
[----:B-1----:R1:W2:Y:S01]  /*0f90*/  LDS.U16 R14, [R11+0x300] ;  /* 0x000300000b0e7984 */ /* 0x0022a20000000400 */
[----:B------:R-:W-:Y:S01]  /*0fa0*/  VIADD R18, R13, 0x1 ;  /* 0x000000010d127836 */ /* 0x000fe20000000000 */
[----:B------:R-:W-:Y:S01]  /*0fb0*/  BSSY.RECONVERGENT B0, `(.L_x_25) ;  /* 0x0000018000007945 */ /* 0x000fe20003800200 */
[----:B------:R-:W-:Y:S01]  /*0fc0*/  HFMA2 R27, -RZ, RZ, 0, 0 ;  /* 0x00000000ff1b7431 */ /* 0x000fe200000001ff */
[----:B------:R1:W3:Y:S02]  /*0fd0*/  LDS.U16 R20, [R11+0x340] ;  /* 0x000340000b147984 */ /* 0x0002e40000000400 */
[----:B------:R-:W-:Y:S02]  /*0fe0*/  LOP3.LUT R24, R18, 0x1d, RZ, 0xc0, !PT ;  /* 0x0000001d12187812 */ /* 0x000fe400078ec0ff */
[----:B------:R1:W4:Y:S02]  /*0ff0*/  LDS.U16 R15, [R11+0x380] ;  /* 0x000380000b0f7984 */ /* 0x0003240000000400 */
[----:B------:R-:W-:-:S02]  /*1000*/  ISETP.NE.AND P0, PT, R7, R24, PT ;  /* 0x000000180700720c */ /* 0x000fc40003f05270 */
[----:B------:R1:W1:Y:S11]  /*1010*/  LDS.U16 R22, [R11+0x3c0] ;  /* 0x0003c0000b167984 */ /* 0x0002760000000400 */
[----:B------:R-:W-:Y:S05]  /*1020*/  @P0 BRA `(.L_x_26) ;  /* 0x0000000000400947 */ /* 0x000fea0003800000 */
[----:B------:R1:W1:Y:S01]  /*1030*/  LDS R21, [R0+0x4] ;  /* 0x0000040000157984 */ /* 0x0002620000000800 */
[----:B------:R-:W-:Y:S01]  /*1040*/  ISETP.NE.AND P0, PT, R18, R25, PT ;  /* 0x000000191200720c */ /* 0x000fe20003f05270 */
[----:B------:R-:W-:Y:S01]  /*1050*/  BSSY.RECONVERGENT B1, `(.L_x_27) ;  /* 0x0000008000017945 */ /* 0x000fe20003800200 */
[----:B------:R-:W-:-:S11]  /*1060*/  IMAD.MOV.U32 R25, RZ, RZ, R16 ;  /* 0x000000ffff197224 */ /* 0x000fd600078e0010 */
[----:B------:R-:W-:Y:S05]  /*1070*/  @!P0 BRA `(.L_x_28) ;  /* 0x0000000000148947 */ /* 0x000fea0003800000 */
[----:B------:R-:W-:Y:S01]  /*1080*/  ISETP.NE.AND P0, PT, R18, R19, PT ;  /* 0x000000131200720c */ /* 0x000fe20003f05270 */
[----:B------:R-:W-:-:S12]  /*1090*/  IMAD.MOV.U32 R25, RZ, RZ, R17 ;  /* 0x000000ffff197224 */ /* 0x000fd800078e0011 */
[----:B------:R-:W-:Y:S04]  /*10a0*/  @P0 LDS.U16 R19, [R23+0x2] ;  /* 0x0000020017130984 */ /* 0x000fe80000000400 */
[----:B------:R-:W5:Y:S02]  /*10b0*/  @P0 LDS.U16 R26, [R23+0x1002] ;  /* 0x00100200171a0984 */ /* 0x000f640000000400 */
[----:B-----5:R-:W-:-:S07]  /*10c0*/  @P0 PRMT R25, R19, 0x5410, R26 ;  /* 0x0000541013190816 */ /* 0x020fce000000001a */
.L_x_28:
[----:B------:R-:W-:Y:S05]  /*10d0*/  BSYNC.RECONVERGENT B1 ;  /* 0x0000000000017941 */ /* 0x000fea0003800200 */
.L_x_27:
[--C-:B------:R-:W-:Y:S02]  /*10e0*/  HADD2.F32 R26, -RZ, R25.reuse.H0_H0 ;  /* 0x20000019ff1a7230 */ /* 0x100fe40000004100 */
[----:B------:R-:W-:-:S03]  /*10f0*/  HADD2.F32 R28, -RZ, R25.H1_H1 ;  /* 0x30000019ff1c7230 */ /* 0x000fc60000004100 */
[C---:B-1----:R-:W-:Y:S02]  /*1100*/  FMUL R26, R21.reuse, R26 ;  /* 0x0000001a151a7220 */ /* 0x042fe40000400000 */
[----:B------:R-:W-:-:S05]  /*1110*/  FMUL R27, R21, R28 ;  /* 0x0000001c151b7220 */ /* 0x000fca0000400000 */
[----:B------:R-:W-:-:S07]  /*1120*/  F2FP.F16.F32.PACK_AB R27, R27, R26 ;  /* 0x0000001a1b1b723e */ /* 0x000fce00000000ff */
.L_x_26:
[----:B------:R-:W-:Y:S05]  /*1130*/  BSYNC.RECONVERGENT B0 ;  /* 0x0000000000007941 */ /* 0x000fea0003800200 */
.L_x_25:
[C---:B------:R-:W-:Y:S01]  /*1140*/  IMAD.IADD R21, R18.reuse, 0x1, -R7 ;  /* 0x0000000112157824 */ /* 0x040fe200078e0a07 */
[----:B------:R-:W-:Y:S01]  /*1150*/  ISETP.GE.U32.AND P0, PT, R18, R7, PT ;  /* 0x000000071200720c */ /* 0x000fe20003f06070 */
[----:B------:R1:W1:Y:S01]  /*1160*/  SHFL.IDX PT, R19, R27, R24, 0x1f ;  /* 0x00001f181b137589 */ /* 0x00026200000e0000 */
[----:B------:R-:W-:Y:S02]  /*1170*/  BSSY.RECONVERGENT B0, `(.L_x_29) ;  /* 0x0000034000007945 */ /* 0x000fe40003800200 */
[----:B------:R-:W-:-:S04]  /*1180*/  LEA.HI R21, R21, 0x1, RZ, 0x1b ;  /* 0x0000000115157811 */ /* 0x000fc800078fd8ff */
[----:B------:R-:W-:-:S04]  /*1190*/  SEL R21, R21, RZ, P0 ;  /* 0x000000ff15157207 */ /* 0x000fc80000000000 */
[----:B------:R-:W-:-:S13]  /*11a0*/  ISETP.GT.U32.AND P0, PT, R21, 0x3, PT ;  /* 0x000000031500780c */ /* 0x000fda0003f04070 */
[----:B-1----:R-:W-:Y:S05]  /*11b0*/  @P0 BRA `(.L_x_30) ;  /* 0x0000000000bc0947 */ /* 0x002fea0003800000 */
[C---:B------:R-:W-:Y:S01]  /*11c0*/  LOP3.LUT R23, R21.reuse, 0x1, RZ, 0xc0, !PT ;  /* 0x0000000115177812 */ /* 0x040fe200078ec0ff */
[----:B------:R-:W-:Y:S01]  /*11d0*/  BSSY.RECONVERGENT B1, `(.L_x_31) ;  /* 0x0000014000017945 */ /* 0x000fe20003800200 */
[----:B------:R-:W-:Y:S01]  /*11e0*/  ISETP.NE.AND P1, PT, R21, 0x3, PT ;  /* 0x000000031500780c */ /* 0x000fe20003f25270 */
[----:B------:R-:W-:Y:S01]  /*11f0*/  IMAD.MOV.U32 R24, RZ, RZ, R21 ;  /* 0x000000ffff187224 */ /* 0x000fe200078e0015 */
[----:B------:R-:W-:-:S13]  /*1200*/  ISETP.NE.U32.AND P0, PT, R23, 0x1, PT ;  /* 0x000000011700780c */ /* 0x000fda0003f05070 */
[----:B------:R-:W-:Y:S05]  /*1210*/  @P0 BRA `(.L_x_32) ;  /* 0x00000000003c0947 */ /* 0x000fea0003800000 */
[----:B------:R-:W-:Y:S02]  /*1220*/  VIADD R25, R9, 0x2400 ;  /* 0x0000240009197836 */ /* 0x000fe40000000000 */
[----:B------:R-:W-:-:S03]  /*1230*/  IMAD R23, R21, 0x20, R7 ;  /* 0x0000002015177824 */ /* 0x000fc600078e0207 */
[----:B------:R-:W-:-:S05]  /*1240*/  LEA R26, R10, R25, 0x18 ;  /* 0x000000190a1a7211 */ /* 0x000fca00078ec0ff */
[----:B------:R-:W-:Y:S01]  /*1250*/  IMAD R26, R23, 0x2, R26 ;  /* 0x00000002171a7824 */ /* 0x000fe200078e021a */
[----:B------:R-:W-:-:S05]  /*1260*/  LEA R23, R21, R12, 0x6 ;  /* 0x0000000c15177211 */ /* 0x000fca00078e30ff */
[----:B------:R-:W-:Y:S04]  /*1270*/  LDS.U16 R24, [R23] ;  /* 0x0000000017187984 */ /* 0x000fe80000000400 */
[----:B------:R-:W1:Y:S04]  /*1280*/  LDS.U16 R25, [R23+0x1000] ;  /* 0x0010000017197984 */ /* 0x000e680000000400 */
[----:B------:R-:W5:Y:S01]  /*1290*/  LDS.U16 R26, [R26+0x200] ;  /* 0x000200001a1a7984 */ /* 0x000f620000000400 */
[----:B-1----:R-:W-:-:S05]  /*12a0*/  PRMT R24, R24, 0x5410, R25 ;  /* 0x0000541018187816 */ /* 0x002fca0000000019 */
[----:B-----5:R-:W-:-:S05]  /*12b0*/  HFMA2 R24, -R26.H0_H0, R19, R24 ;  /* 0x000000131a187231 */ /* 0x020fca0000000918 */
[C---:B------:R-:W-:Y:S02]  /*12c0*/  PRMT R25, R24.reuse, 0x7610, R25 ;  /* 0x0000761018197816 */ /* 0x040fe40000000019 */
[----:B------:R-:W-:Y:S01]  /*12d0*/  PRMT R27, R24, 0x7632, R27 ;  /* 0x00007632181b7816 */ /* 0x000fe2000000001b */
[----:B------:R-:W-:Y:S02]  /*12e0*/  VIADD R24, R21, 0x1 ;  /* 0x0000000115187836 */ /* 0x000fe40000000000 */
[----:B------:R1:W-:Y:S04]  /*12f0*/  STS.U16 [R23], R25 ;  /* 0x0000001917007388 */ /* 0x0003e80000000400 */
[----:B------:R1:W-:Y:S02]  /*1300*/  STS.U16 [R23+0x1000], R27 ;  /* 0x0010001b17007388 */ /* 0x0003e40000000400 */
.L_x_32:
[----:B------:R-:W-:Y:S05]  /*1310*/  BSYNC.RECONVERGENT B1 ;  /* 0x0000000000017941 */ /* 0x000fea0003800200 */
.L_x_31:
[----:B------:R-:W-:Y:S05]  /*1320*/  @!P1 BRA `(.L_x_30) ;  /* 0x0000000000609947 */ /* 0x000fea0003800000 */
[----:B-1----:R-:W-:-:S05]  /*1330*/  VIADD R23, R9, 0x2400 ;  /* 0x0000240009177836 */ /* 0x002fca0000000000 */
[----:B------:R-:W-:-:S07]  /*1340*/  LEA R23, R10, R23, 0x18 ;  /* 0x000000170a177211 */ /* 0x000fce00078ec0ff */
.L_x_33:
[----:B-1----:R-:W-:-:S05]  /*1350*/  IMAD R25, R24, 0x40, R12 ;  /* 0x0000004018197824 */ /* 0x002fca00078e020c */
[----:B------:R-:W-:Y:S04]  /*1360*/  LDS.U16 R26, [R25] ;  /* 0x00000000191a7984 */ /* 0x000fe80000000400 */
[----:B------:R-:W1:Y:S02]  /*1370*/  LDS.U16 R27, [R25+0x1000] ;  /* 0x00100000191b7984 */ /* 0x000e640000000400 */
[----:B-1----:R-:W-:Y:S01]  /*1380*/  PRMT R27, R26, 0x5410, R27 ;  /* 0x000054101a1b7816 */ /* 0x002fe2000000001b */
[C---:B------:R-:W-:Y:S02]  /*1390*/  IMAD R26, R24.reuse, 0x20, R7 ;  /* 0x00000020181a7824 */ /* 0x040fe400078e0207 */
[----:B------:R-:W-:Y:S02]  /*13a0*/  VIADD R24, R24, 0x2 ;  /* 0x0000000218187836 */ /* 0x000fe40000000000 */
[----:B------:R-:W-:-:S03]  /*13b0*/  IMAD R26, R26, 0x2, R23 ;  /* 0x000000021a1a7824 */ /* 0x000fc600078e0217 */
[----:B------:R-:W-:Y:S02]  /*13c0*/  ISETP.NE.AND P0, PT, R24, 0x4, PT ;  /* 0x000000041800780c */ /* 0x000fe40003f05270 */
[----:B------:R-:W1:Y:S02]  /*13d0*/  LDS.U16 R28, [R26+0x200] ;  /* 0x000200001a1c7984 */ /* 0x000e640000000400 */
[----:B-1----:R-:W-:-:S05]  /*13e0*/  HFMA2 R28, -R28.H0_H0, R19, R27 ;  /* 0x000000131c1c7231 */ /* 0x002fca000000091b */
[----:B------:R-:W-:Y:S01]  /*13f0*/  PRMT R27, R28, 0x7632, R27 ;  /* 0x000076321c1b7816 */ /* 0x000fe2000000001b */
[----:B------:R-:W-:Y:S04]  /*1400*/  STS.U16 [R25], R28 ;  /* 0x0000001c19007388 */ /* 0x000fe80000000400 */
[----:B------:R-:W-:Y:S04]  /*1410*/  STS.U16 [R25+0x1000], R27 ;  /* 0x0010001b19007388 */ /* 0x000fe80000000400 */
[----:B------:R-:W-:Y:S04]  /*1420*/  LDS.U16 R27, [R25+0x40] ;  /* 0x00004000191b7984 */ /* 0x000fe80000000400 */
[----:B------:R-:W1:Y:S04]  /*1430*/  LDS.U16 R28, [R25+0x1040] ;  /* 0x00104000191c7984 */ /* 0x000e680000000400 */
[----:B------:R-:W5:Y:S01]  /*1440*/  LDS.U16 R29, [R26+0x240] ;  /* 0x000240001a1d7984 */ /* 0x000f620000000400 */
[----:B-1----:R-:W-:-:S05]  /*1450*/  PRMT R28, R27, 0x5410, R28 ;  /* 0x000054101b1c7816 */ /* 0x002fca000000001c */
[----:B-----5:R-:W-:-:S05]  /*1460*/  HFMA2 R29, -R29.H0_H0, R19, R28 ;  /* 0x000000131d1d7231 */ /* 0x020fca000000091c */
[----:B------:R-:W-:Y:S01]  /*1470*/  PRMT R26, R29, 0x7632, R26 ;  /* 0x000076321d1a7816 */ /* 0x000fe2000000001a */
[----:B------:R1:W-:Y:S04]  /*1480*/  STS.U16 [R25+0x40], R29 ;  /* 0x0000401d19007388 */ /* 0x0003e80000000400 */
[----:B------:R1:W-:Y:S01]  /*1490*/  STS.U16 [R25+0x1040], R26 ;  /* 0x0010401a19007388 */ /* 0x0003e20000000400 */
[----:B------:R-:W-:Y:S05]  /*14a0*/  @P0 BRA `(.L_x_33) ;  /* 0xfffffffc00a80947 */ /* 0x000fea000383ffff */
.L_x_30:
[----:B------:R-:W-:Y:S05]  /*14b0*/  BSYNC.RECONVERGENT B0 ;  /* 0x0000000000007941 */ /* 0x000fea0003800200 */
.L_x_29:
[----:B------:R-:W-:Y:S01]  /*14c0*/  ISETP.GE.U32.AND P0, PT, R21, 0x5, PT ;  /* 0x000000051500780c */ /* 0x000fe20003f06070 */
[----:B------:R-:W-:-:S12]  /*14d0*/  BSSY.RECONVERGENT B0, `(.L_x_34) ;  /* 0x0000019000007945 */ /* 0x000fd80003800200 */
[----:B------:R-:W-:Y:S05]  /*14e0*/  @!P0 BRA `(.L_x_35) ;  /* 0x00000000001c8947 */ /* 0x000fea0003800000 */
[----:B------:R-:W-:-:S13]  /*14f0*/  ISETP.NE.AND P0, PT, R21, 0x5, PT ;  /* 0x000000051500780c */ /* 0x000fda0003f05270 */
[----:B------:R-:W-:Y:S05]  /*1500*/  @!P0 BRA `(.L_x_36) ;  /* 0x0000000000308947 */ /* 0x000fea0003800000 */
[----:B------:R-:W-:-:S13]  /*1510*/  ISETP.GE.U32.AND P0, PT, R21, 0x7, PT ;  /* 0x000000071500780c */ /* 0x000fda0003f06070 */
[----:B------:R-:W-:Y:S05]  /*1520*/  @!P0 BRA `(.L_x_37) ;  /* 0x0000000000448947 */ /* 0x000fea0003800000 */
[----:B------:R-:W-:-:S13]  /*1530*/  ISETP.NE.AND P0, PT, R21, 0x7, PT ;  /* 0x000000071500780c */ /* 0x000fda0003f05270 */
[----:B------:R-:W-:Y:S05]  /*1540*/  @!P0 BRA `(.L_x_38) ;  /* 0x0000000000408947 */ /* 0x000fea0003800000 */
[----:B------:R-:W-:Y:S05]  /*1550*/  BRA `(.L_x_39) ;  /* 0x0000000000407947 */ /* 0x000fea0003800000 */
.L_x_35:
[----:B------:R-:W-:Y:S04]  /*1560*/  LDS.U16 R21, [R12+0x100] ;  /* 0x000100000c157984 */ /* 0x000fe80000000400 */
[----:B------:R-:W5:Y:S02]  /*1570*/  LDS.U16 R24, [R12+0x1100] ;  /* 0x001100000c187984 */ /* 0x000f640000000400 */
[----:B-----5:R-:W-:-:S05]  /*1580*/  PRMT R21, R21, 0x5410, R24 ;  /* 0x0000541015157816 */ /* 0x020fca0000000018 */
[----:B--2---:R-:W-:-:S05]  /*1590*/  HFMA2 R14, -R14.H0_H0, R19, R21 ;  /* 0x000000130e0e7231 */ /* 0x004fca0000000915 */
[----:B------:R-:W-:Y:S01]  /*15a0*/  PRMT R21, R14, 0x7632, R21 ;  /* 0x000076320e157816 */ /* 0x000fe20000000015 */
[----:B------:R2:W-:Y:S04]  /*15b0*/  STS.U16 [R12+0x100], R14 ;  /* 0x0001000e0c007388 */ /* 0x0005e80000000400 */
[----:B------:R2:W-:Y:S02]  /*15c0*/  STS.U16 [R12+0x1100], R21 ;  /* 0x001100150c007388 */ /* 0x0005e40000000400 */
.L_x_36:
[----:B--2---:R-:W-:Y:S04]  /*15d0*/  LDS.U16 R14, [R12+0x140] ;  /* 0x000140000c0e7984 */ /* 0x004fe80000000400 */
[----:B------:R-:W2:Y:S02]  /*15e0*/  LDS.U16 R21, [R12+0x1140] ;  /* 0x001140000c157984 */ /* 0x000ea40000000400 */
[----:B--2---:R-:W-:-:S05]  /*15f0*/  PRMT R14, R14, 0x5410, R21 ;  /* 0x000054100e0e7816 */ /* 0x004fca0000000015 */
[----:B---3--:R-:W-:-:S05]  /*1600*/  HFMA2 R20, -R20.H0_H0, R19, R14 ;  /* 0x0000001314147231 */ /* 0x008fca000000090e */
[----:B------:R-:W-:Y:S01]  /*1610*/  PRMT R14, R20, 0x7632, R14 ;  /* 0x00007632140e7816 */ /* 0x000fe2000000000e */
[----:B------:R2:W-:Y:S04]  /*1620*/  STS.U16 [R12+0x140], R20 ;  /* 0x000140140c007388 */ /* 0x0005e80000000400 */
[----:B------:R2:W-:Y:S02]  /*1630*/  STS.U16 [R12+0x1140], R14 ;  /* 0x0011400e0c007388 */ /* 0x0005e40000000400 */
.L_x_37:
[----:B----4-:R-:W-:-:S07]  /*1640*/  HFMA2 R16, -R15.H0_H0, R19, R16 ;  /* 0x000000130f107231 */ /* 0x010fce0000000910 */
.L_x_38:
[----:B------:R-:W-:-:S07]  /*1650*/  HFMA2 R17, -R22.H0_H0, R19, R17 ;  /* 0x0000001316117231 */ /* 0x000fce0000000911 */
.L_x_39:
[----:B------:R-:W-:Y:S05]  /*1660*/  BSYNC.RECONVERGENT B0 ;  /* 0x0000000000007941 */ /* 0x000fea0003800200 */
.L_x_34:
[----:B--2---:R-:W-:Y:S01]  /*1670*/  LOP3.LUT R14, R18, 0x1d, RZ, 0xc0, !PT ;  /* 0x0000001d120e7812 */ /* 0x004fe200078ec0ff */
[----:B------:R-:W-:Y:S01]  /*1680*/  BSSY.RECONVERGENT B0, `(.L_x_40) ;  /* 0x0000014000007945 */ /* 0x000fe20003800200 */
[----:B-1----:R-:W-:Y:S01]  /*1690*/  VIADD R23, R7, 0xc0 ;  /* 0x000000c007177836 */ /* 0x002fe20000000000 */
[----:B------:R-:W-:Y:S01]  /*16a0*/  LEA R22, R13, R4, 0x1 ;  /* 0x000000040d167211 */ /* 0x000fe200078e08ff */
[C---:B---3--:R-:W-:Y:S01]  /*16b0*/  VIADD R20, R7.reuse, 0xe0 ;  /* 0x000000e007147836 */ /* 0x048fe20000000000 */
[----:B------:R-:W-:Y:S01]  /*16c0*/  ISETP.NE.AND P0, PT, R7, R14, PT ;  /* 0x0000000e0700720c */ /* 0x000fe20003f05270 */
[----:B----4-:R-:W-:Y:S02]  /*16d0*/  IMAD.MOV.U32 R15, RZ, RZ, R17 ;  /* 0x000000ffff0f7224 */ /* 0x010fe400078e0011 */
[----:B------:R-:W-:-:S10]  /*16e0*/  IMAD.MOV.U32 R14, RZ, RZ, R16 ;  /* 0x000000ffff0e7224 */ /* 0x000fd400078e0010 */
        /* <DEDUP_REMOVED lines=10> */
[----:B------:R-:W-:Y:S01]  /*1790*/  @P0 MOV R15, R17 ;  /* 0x00000011000f0202 */ /* 0x000fe20000000f00 */
[----:B------:R-:W-:Y:S02]  /*17a0*/  @P0 IMAD.MOV.U32 R14, RZ, RZ, R16 ;  /* 0x000000ffff0e0224 */ /* 0x000fe400078e0010 */
[----:B------:R1:W-:Y:S05]  /*17b0*/  @P0 STS.U16 [R22+0x2], R19 ;  /* 0x0000021316000388 */ /* 0x0003ea0000000400 */
.L_x_41:
[----:B------:R-:W-:Y:S05]  /*17c0*/  BSYNC.RECONVERGENT B0 ;  /* 0x0000000000007941 */ /* 0x000fea0003800200 */
.L_x_40:
[----:B------:R-:W-:Y:S01]  /*17d0*/  NOP ;  /* 0x0000000000007918 */ /* 0x000fe20000000000 */
[----:B------:R2:W3:Y:S01]  /*17e0*/  LDS.U16 R16, [R11+0x500] ;  /* 0x000500000b107984 */ /* 0x0004e20000000400 */
[----:B------:R-:W-:Y:S01]  /*17f0*/  VIADD R21, R13, 0x2 ;  /* 0x000000020d157836 */ /* 0x000fe20000000000 */
[----:B------:R-:W-:Y:S01]  /*1800*/  BSSY.RECONVERGENT B0, `(.L_x_42) ;  /* 0x0000018000007945 */ /* 0x000fe20003800200 */
[----:B------:R-:W-:Y:S01]  /*1810*/  IMAD.MOV.U32 R25, RZ, RZ, RZ ;  /* 0x000000ffff197224 */ /* 0x000fe200078e00ff */
[----:B------:R2:W4:Y:S02]  /*1820*/  LDS.U16 R17, [R11+0x540] ;  /* 0x000540000b117984 */ /* 0x0005240000000400 */
[----:B------:R-:W-:Y:S02]  /*1830*/  LOP3.LUT R24, R21, 0x1e, RZ, 0xc0, !PT ;  /* 0x0000001e15187812 */ /* 0x000fe400078ec0ff */
[----:B-1----:R2:W1:Y:S02]  /*1840*/  LDS.U16 R19, [R11+0x580] ;  /* 0x000580000b137984 */ /* 0x0024640000000400 */
[----:B------:R-:W-:-:S02]  /*1850*/  ISETP.NE.AND P0, PT, R7, R24, PT ;  /* 0x000000180700720c */ /* 0x000fc40003f05270 */
[----:B------:R2:W1:Y:S11]  /*1860*/  LDS.U16 R18, [R11+0x5c0] ;  /* 0x0005c0000b127984 */ /* 0x0004760000000400 */
[----:B--2---:R-:W-:Y:S05]  /*1870*/  @P0 BRA `(.L_x_43) ;  /* 0x0000000000400947 */ /* 0x004fea0003800000 */
[----:B------:R2:W1:Y:S01]  /*1880*/  LDS R25, [R0+0x8] ;  /* 0x0000080000197984 */ /* 0x0004620000000800 */
[----:B------:R-:W-:Y:S01]  /*1890*/  ISETP.NE.AND P0, PT, R21, R23, PT ;  /* 0x000000171500720c */ /* 0x000fe20003f05270 */
[----:B------:R-:W-:Y:S01]  /*18a0*/  BSSY.RECONVERGENT B1, `(.L_x_44) ;  /* 0x0000008000017945 */ /* 0x000fe20003800200 */
[----:B------:R-:W-:-:S11]  /*18b0*/  IMAD.MOV.U32 R23, RZ, RZ, R14 ;  /* 0x000000ffff177224 */ /* 0x000fd600078e000e */
[----:B--2---:R-:W-:Y:S05]  /*18c0*/  @!P0 BRA `(.L_x_45) ;  /* 0x0000000000148947 */ /* 0x004fea0003800000 */
[----:B------:R-:W-:Y:S01]  /*18d0*/  ISETP.NE.AND P0, PT, R21, R20, PT ;  /* 0x000000141500720c */ /* 0x000fe20003f05270 */
[----:B------:R-:W-:-:S12]  /*18e0*/  IMAD.MOV.U32 R23, RZ, RZ, R15 ;  /* 0x000000ffff177224 */ /* 0x000fd800078e000f */
[----:B------:R-:W-:Y:S04]  /*18f0*/  @P0 LDS.U16 R20, [R22+0x4] ;  /* 0x0000040016140984 */ /* 0x000fe80000000400 */
[----:B------:R-:W2:Y:S02]  /*1900*/  @P0 LDS.U16 R27, [R22+0x1004] ;  /* 0x00100400161b0984 */ /* 0x000ea40000000400 */
[----:B--2---:R-:W-:-:S07]  /*1910*/  @P0 PRMT R23, R20, 0x5410, R27 ;  /* 0x0000541014170816 */ /* 0x004fce000000001b */
.L_x_45:
[----:B------:R-:W-:Y:S05]  /*1920*/  BSYNC.RECONVERGENT B1 ;  /* 0x0000000000017941 */ /* 0x000fea0003800200 */
.L_x_44:
[--C-:B------:R-:W-:Y:S02]  /*1930*/  HADD2.F32 R20, -RZ, R23.reuse.H0_H0 ;  /* 0x20000017ff147230 */ /* 0x100fe40000004100 */
[----:B------:R-:W-:-:S03]  /*1940*/  HADD2.F32 R22, -RZ, R23.H1_H1 ;  /* 0x30000017ff167230 */ /* 0x000fc60000004100 */
[C---:B-1----:R-:W-:Y:S02]  /*1950*/  FMUL R20, R25.reuse, R20 ;  /* 0x0000001419147220 */ /* 0x042fe40000400000 */
[----:B------:R-:W-:-:S05]  /*1960*/  FMUL R25, R25, R22 ;  /* 0x0000001619197220 */ /* 0x000fca0000400000 */
[----:B------:R-:W-:-:S07]  /*1970*/  F2FP.F16.F32.PACK_AB R25, R25, R20 ;  /* 0x000000141919723e */ /* 0x000fce00000000ff */
.L_x_43:
[----:B------:R-:W-:Y:S05]  /*1980*/  BSYNC.RECONVERGENT B0 ;  /* 0x0000000000007941 */ /* 0x000fea0003800200 */
.L_x_42:
[C---:B------:R-:W-:Y:S01]  /*1990*/  IMAD.IADD R20, R21.reuse, 0x1, -R7 ;  /* 0x0000000115147824 */ /* 0x040fe200078e0a07 */
[----:B------:R-:W-:Y:S01]  /*19a0*/  ISETP.GE.U32.AND P0, PT, R21, R7, PT ;  /* 0x000000071500720c */ /* 0x000fe20003f06070 */
[----:B------:R2:W1:Y:S01]  /*19b0*/  SHFL.IDX PT, R22, R25, R24, 0x1f ;  /* 0x00001f1819167589 */ /* 0x00046200000e0000 */
[----:B------:R-:W-:Y:S02]  /*19c0*/  BSSY.RECONVERGENT B0, `(.L_x_46) ;  /* 0x0000033000007945 */ /* 0x000fe40003800200 */
[----:B------:R-:W-:-:S04]  /*19d0*/  LEA.HI R20, R20, 0x1, RZ, 0x1b ;  /* 0x0000000114147811 */ /* 0x000fc800078fd8ff */
[----:B------:R-:W-:-:S04]  /*19e0*/  SEL R20, R20, RZ, P0 ;  /* 0x000000ff14147207 */ /* 0x000fc80000000000 */
[----:B------:R-:W-:-:S13]  /*19f0*/  ISETP.GT.U32.AND P0, PT, R20, 0x3, PT ;  /* 0x000000031400780c */ /* 0x000fda0003f04070 */
[----:B-12---:R-:W-:Y:S05]  /*1a00*/  @P0 BRA `(.L_x_47) ;  /* 0x0000000000b80947 */ /* 0x006fea0003800000 */
[C---:B------:R-:W-:Y:S01]  /*1a10*/  LOP3.LUT R23, R20.reuse, 0x1, RZ, 0xc0, !PT ;  /* 0x0000000114177812 */ /* 0x040fe200078ec0ff */
[----:B------:R-:W-:Y:S01]  /*1a20*/  BSSY.RECONVERGENT B1, `(.L_x_48) ;  /* 0x0000013000017945 */ /* 0x000fe20003800200 */
[----:B------:R-:W-:Y:S01]  /*1a30*/  ISETP.NE.AND P1, PT, R20, 0x3, PT ;  /* 0x000000031400780c */ /* 0x000fe20003f25270 */
[----:B------:R-:W-:Y:S01]  /*1a40*/  IMAD.MOV.U32 R24, RZ, RZ, R20 ;  /* 0x000000ffff187224 */ /* 0x000fe200078e0014 */
[----:B------:R-:W-:-:S13]  /*1a50*/  ISETP.NE.U32.AND P0, PT, R23, 0x1, PT ;  /* 0x000000011700780c */ /* 0x000fda0003f05070 */
[----:B------:R-:W-:Y:S05]  /*1a60*/  @P0 BRA `(.L_x_49) ;  /* 0x0000000000380947 */ /* 0x000fea0003800000 */
[----:B------:R-:W-:Y:S01]  /*1a70*/  IADD3 R25, PT, PT, R9, 0x2400, RZ ;  /* 0x0000240009197810 */ /* 0x000fe20007ffe0ff */
[----:B------:R-:W-:-:S03]  /*1a80*/  IMAD R23, R20, 0x20, R7 ;  /* 0x0000002014177824 */ /* 0x000fc600078e0207 */
[----:B------:R-:W-:-:S05]  /*1a90*/  LEA R26, R10, R25, 0x18 ;  /* 0x000000190a1a7211 */ /* 0x000fca00078ec0ff */
[----:B------:R-:W-:Y:S02]  /*1aa0*/  IMAD R26, R23, 0x2, R26 ;  /* 0x00000002171a7824 */ /* 0x000fe400078e021a */
[----:B------:R-:W-:-:S03]  /*1ab0*/  IMAD R23, R20, 0x40, R12 ;  /* 0x0000004014177824 */ /* 0x000fc600078e020c */
[----:B------:R-:W-:Y:S04]  /*1ac0*/  LDS.U16 R27, [R26+0x400] ;  /* 0x000400001a1b7984 */ /* 0x000fe80000000400 */
[----:B------:R-:W-:Y:S04]  /*1ad0*/  LDS.U16 R24, [R23] ;  /* 0x0000000017187984 */ /* 0x000fe80000000400 */
[----:B------:R-:W1:Y:S02]  /*1ae0*/  LDS.U16 R25, [R23+0x1000] ;  /* 0x0010000017197984 */ /* 0x000e640000000400 */
[----:B-1----:R-:W-:-:S05]  /*1af0*/  PRMT R24, R24, 0x5410, R25 ;  /* 0x0000541018187816 */ /* 0x002fca0000000019 */
[----:B------:R-:W-:Y:S02]  /*1b00*/  HFMA2 R27, -R27.H0_H0, R22, R24 ;  /* 0x000000161b1b7231 */ /* 0x000fe40000000918 */
[----:B------:R-:W-:-:S03]  /*1b10*/  VIADD R24, R20, 0x1 ;  /* 0x0000000114187836 */ /* 0x000fc60000000000 */
[----:B------:R-:W-:Y:S01]  /*1b20*/  PRMT R25, R27, 0x7632, R25 ;  /* 0x000076321b197816 */ /* 0x000fe20000000019 */
[----:B------:R1:W-:Y:S04]  /*1b30*/  STS.U16 [R23], R27 ;  /* 0x0000001b17007388 */ /* 0x0003e80000000400 */
[----:B------:R1:W-:Y:S02]  /*1b40*/  STS.U16 [R23+0x1000], R25 ;  /* 0x0010001917007388 */ /* 0x0003e40000000400 */
.L_x_49:
[----:B------:R-:W-:Y:S05]  /*1b50*/  BSYNC.RECONVERGENT B1 ;  /* 0x0000000000017941 */ /* 0x000fea0003800200 */
.L_x_48:
[----:B------:R-:W-:Y:S05]  /*1b60*/  @!P1 BRA `(.L_x_47) ;  /* 0x0000000000609947 */ /* 0x000fea0003800000 */
[----:B-1----:R-:W-:-:S05]  /*1b70*/  VIADD R23, R9, 0x2400 ;  /* 0x0000240009177836 */ /* 0x002fca0000000000 */
[----:B------:R-:W-:-:S07]  /*1b80*/  LEA R23, R10, R23, 0x18 ;  /* 0x000000170a177211 */ /* 0x000fce00078ec0ff */
.L_x_50:
[----:B--2---:R-:W-:-:S05]  /*1b90*/  IMAD R25, R24, 0x40, R12 ;  /* 0x0000004018197824 */ /* 0x004fca00078e020c */
[----:B------:R-:W-:Y:S04]  /*1ba0*/  LDS.U16 R26, [R25] ;  /* 0x00000000191a7984 */ /* 0x000fe80000000400 */
[----:B------:R-:W1:Y:S02]  /*1bb0*/  LDS.U16 R27, [R25+0x1000] ;  /* 0x00100000191b7984 */ /* 0x000e640000000400 */
[----:B-1----:R-:W-:Y:S01]  /*1bc0*/  PRMT R28, R26, 0x5410, R27 ;  /* 0x000054101a1c7816 */ /* 0x002fe2000000001b */
[C---:B------:R-:W-:Y:S02]  /*1bd0*/  IMAD R26, R24.reuse, 0x20, R7 ;  /* 0x00000020181a7824 */ /* 0x040fe400078e0207 */
[----:B------:R-:W-:-:S03]  /*1be0*/  VIADD R24, R24, 0x2 ;  /* 0x0000000218187836 */ /* 0x000fc60000000000 */
[----:B------:R-:W-:Y:S02]  /*1bf0*/  LEA R26, R26, R23, 0x1 ;  /* 0x000000171a1a7211 */ /* 0x000fe400078e08ff */
[----:B------:R-:W-:-:S03]  /*1c00*/  ISETP.NE.AND P0, PT, R24, 0x4, PT ;  /* 0x000000041800780c */ /* 0x000fc60003f05270 */
[----:B------:R-:W1:Y:S02]  /*1c10*/  LDS.U16 R27, [R26+0x400] ;  /* 0x000400001a1b7984 */ /* 0x000e640000000400 */
[----:B-1----:R-:W-:-:S05]  /*1c20*/  HFMA2 R27, -R27.H0_H0, R22, R28 ;  /* 0x000000161b1b7231 */ /* 0x002fca000000091c */
[----:B------:R-:W-:Y:S01]  /*1c30*/  PRMT R28, R27, 0x7632, R28 ;  /* 0x000076321b1c7816 */ /* 0x000fe2000000001c */
[----:B------:R-:W-:Y:S04]  /*1c40*/  STS.U16 [R25], R27 ;  /* 0x0000001b19007388 */ /* 0x000fe80000000400 */
[----:B------:R-:W-:Y:S04]  /*1c50*/  STS.U16 [R25+0x1000], R28 ;  /* 0x0010001c19007388 */ /* 0x000fe80000000400 */
[----:B------:R-:W-:Y:S04]  /*1c60*/  LDS.U16 R27, [R25+0x40] ;  /* 0x00004000191b7984 */ /* 0x000fe80000000400 */
[----:B------:R-:W1:Y:S04]  /*1c70*/  LDS.U16 R28, [R25+0x1040] ;  /* 0x00104000191c7984 */ /* 0x000e680000000400 */
[----:B------:R-:W2:Y:S01]  /*1c80*/  LDS.U16 R29, [R26+0x440] ;  /* 0x000440001a1d7984 */ /* 0x000ea20000000400 */
[----:B-1----:R-:W-:-:S05]  /*1c90*/  PRMT R27, R27, 0x5410, R28 ;  /* 0x000054101b1b7816 */ /* 0x002fca000000001c */
[----:B--2---:R-:W-:-:S05]  /*1ca0*/  HFMA2 R29, -R29.H0_H0, R22, R27 ;  /* 0x000000161d1d7231 */ /* 0x004fca000000091b */
[----:B------:R-:W-:Y:S01]  /*1cb0*/  PRMT R26, R29, 0x7632, R26 ;  /* 0x000076321d1a7816 */ /* 0x000fe2000000001a */
[----:B------:R2:W-:Y:S04]  /*1cc0*/  STS.U16 [R25+0x40], R29 ;  /* 0x0000401d19007388 */ /* 0x0005e80000000400 */
[----:B------:R2:W-:Y:S01]  /*1cd0*/  STS.U16 [R25+0x1040], R26 ;  /* 0x0010401a19007388 */ /* 0x0005e20000000400 */
[----:B------:R-:W-:Y:S05]  /*1ce0*/  @P0 BRA `(.L_x_50) ;  /* 0xfffffffc00a80947 */ /* 0x000fea000383ffff */
.L_x_47:
[----:B------:R-:W-:Y:S05]  /*1cf0*/  BSYNC.RECONVERGENT B0 ;  /* 0x0000000000007941 */ /* 0x000fea0003800200 */
.L_x_46:
        /* <DEDUP_REMOVED lines=10> */
.L_x_52:
[----:B------:R-:W-:Y:S04]  /*1da0*/  LDS.U16 R20, [R12+0x100] ;  /* 0x000100000c147984 */ /* 0x000fe80000000400 */
[----:B-1----:R-:W1:Y:S02]  /*1db0*/  LDS.U16 R23, [R12+0x1100] ;  /* 0x001100000c177984 */ /* 0x002e640000000400 */
[----:B-1----:R-:W-:-:S05]  /*1dc0*/  PRMT R23, R20, 0x5410, R23 ;  /* 0x0000541014177816 */ /* 0x002fca0000000017 */
[----:B---3--:R-:W-:-:S05]  /*1dd0*/  HFMA2 R16, -R16.H0_H0, R22, R23 ;  /* 0x0000001610107231 */ /* 0x008fca0000000917 */
[----:B------:R-:W-:Y:S01]  /*1de0*/  PRMT R20, R16, 0x7632, R20 ;  /* 0x0000763210147816 */ /* 0x000fe20000000014 */
[----:B------:R1:W-:Y:S04]  /*1df0*/  STS.U16 [R12+0x100], R16 ;  /* 0x000100100c007388 */ /* 0x0003e80000000400 */
[----:B------:R1:W-:Y:S02]  /*1e00*/  STS.U16 [R12+0x1100], R20 ;  /* 0x001100140c007388 */ /* 0x0003e40000000400 */
.L_x_53:
[----:B-1-3--:R-:W-:Y:S04]  /*1e10*/  LDS.U16 R16, [R12+0x140] ;  /* 0x000140000c107984 */ /* 0x00afe80000000400 */
[----:B------:R-:W1:Y:S02]  /*1e20*/  LDS.U16 R23, [R12+0x1140] ;  /* 0x001140000c177984 */ /* 0x000e640000000400 */
[----:B-1----:R-:W-:-:S05]  /*1e30*/  PRMT R16, R16, 0x5410, R23 ;  /* 0x0000541010107816 */ /* 0x002fca0000000017 */
[----:B----4-:R-:W-:-:S05]  /*1e40*/  HFMA2 R17, -R17.H0_H0, R22, R16 ;  /* 0x0000001611117231 */ /* 0x010fca0000000910 */
[----:B------:R-:W-:Y:S01]  /*1e50*/  PRMT R16, R17, 0x7632, R16 ;  /* 0x0000763211107816 */ /* 0x000fe20000000010 */
[----:B------:R1:W-:Y:S04]  /*1e60*/  STS.U16 [R12+0x140], R17 ;  /* 0x000140110c007388 */ /* 0x0003e80000000400 */
[----:B------:R1:W-:Y:S02]  /*1e70*/  STS.U16 [R12+0x1140], R16 ;  /* 0x001140100c007388 */ /* 0x0003e40000000400 */
.L_x_54:
[----:B------:R-:W-:-:S07]  /*1e80*/  HFMA2 R14, -R19.H0_H0, R22, R14 ;  /* 0x00000016130e7231 */ /* 0x000fce000000090e */
.L_x_55:
[----:B------:R-:W-:-:S07]  /*1e90*/  HFMA2 R15, -R18.H0_H0, R22, R15 ;  /* 0x00000016120f7231 */ /* 0x000fce000000090f */
.L_x_56:
[----:B------:R-:W-:Y:S05]  /*1ea0*/  BSYNC.RECONVERGENT B0 ;  /* 0x0000000000007941 */ /* 0x000fea0003800200 */
.L_x_51:
[----:B-1-3--:R-:W-:Y:S01]  /*1eb0*/  LOP3.LUT R16, R21, 0x1e, RZ, 0xc0, !PT ;  /* 0x0000001e15107812 */ /* 0x00afe200078ec0ff */
[----:B------:R-:W-:Y:S01]  /*1ec0*/  BSSY.RECONVERGENT B0, `(.L_x_57) ;  /* 0x0000014000007945 */ /* 0x000fe20003800200 */
[C---:B------:R-:W-:Y:S02]  /*1ed0*/  VIADD R20, R7.reuse, 0xe0 ;  /* 0x000000e007147836 */ /* 0x040fe40000000000 */
[----:B------:R-:W-:Y:S01]  /*1ee0*/  ISETP.NE.AND P0, PT, R7, R16, PT ;  /* 0x000000100700720c */ /* 0x000fe20003f05270 */
[----:B------:R-:W-:Y:S02]  /*1ef0*/  IMAD R19, R13, 0x2, R4 ;  /* 0x000000020d137824 */ /* 0x000fe400078e0204 */
[----:B------:R-:W-:Y:S02]  /*1f00*/  VIADD R18, R7, 0xc0 ;  /* 0x000000c007127836 */ /* 0x000fe40000000000 */
[----:B----4-:R-:W-:Y:S02]  /*1f10*/  IMAD.MOV.U32 R17, RZ, RZ, R15 ;  /* 0x000000ffff117224 */ /* 0x010fe400078e000f */
[----:B------:R-:W-:-:S06]  /*1f20*/  IMAD.MOV.U32 R16, RZ, RZ, R14 ;  /* 0x000000ffff107224 */ /* 0x000fcc00078e000e */
[----:B------:R-:W-:Y:S05]  /*1f30*/  @P0 BRA `(.L_x_58) ;  /* 0x0000000000300947 */ /* 0x000fea0003800000 */
[----:B------:R-:W-:Y:S01]  /*1f40*/  ISETP.NE.AND P0, PT, R21, R18, PT ;  /* 0x000000121500720c */ /* 0x000fe20003f05270 */
[----:B------:R-:W-:Y:S01]  /*1f50*/  IMAD.MOV.U32 R17, RZ, RZ, R15 ;  /* 0x000000ffff117224 */ /* 0x000fe200078e000f */
[----:B------:R-:W-:-:S11]  /*1f60*/  MOV R16, R22 ;  /* 0x0000001600107202 */ /* 0x000fd60000000f00 */
        /* <DEDUP_REMOVED lines=8> */
[----:B------:R1:W-:Y:S06]  /*1ff0*/  @P0 STS.U16 [R19+0x4], R22 ;  /* 0x0000041613000388 */ /* 0x0003ec0000000400 */
.L_x_58:
[----:B------:R-:W-:Y:S05]  /*2000*/  BSYNC.RECONVERGENT B0 ;  /* 0x0000000000007941 */ /* 0x000fea0003800200 */
.L_x_57:
[----:B------:R-:W-:Y:S01]  /*2010*/  NOP ;  /* 0x0000000000007918 */ /* 0x000fe20000000000 */
[----:B------:R3:W4:Y:S01]  /*2020*/  LDS.U16 R14, [R11+0x700] ;  /* 0x000700000b0e7984 */ /* 0x0007220000000400 */
[----:B------:R-:W-:Y:S01]  /*2030*/  VIADD R23, R13, 0x3 ;  /* 0x000000030d177836 */ /* 0x000fe20000000000 */
[----:B------:R-:W-:Y:S02]  /*2040*/  BSSY.RECONVERGENT B0, `(.L_x_59) ;  /* 0x0000017000007945 */ /* 0x000fe40003800200 */
[----:B------:R3:W2:Y:S02]  /*2050*/  LDS.U16 R15, [R11+0x740] ;  /* 0x000740000b0f7984 */ /* 0x0006a40000000400 */
[----:B------:R-:W-:Y:S02]  /*2060*/  LOP3.LUT R24, R23, 0x1f, RZ, 0xc0, !PT ;  /* 0x0000001f17187812 */ /* 0x000fe400078ec0ff */
[----:B-1----:R3:W1:Y:S02]  /*2070*/  LDS.U16 R21, [R11+0x780] ;  /* 0x000780000b157984 */ /* 0x0026640000000400 */
[----:B------:R-:W-:-:S02]  /*2080*/  ISETP.NE.AND P0, PT, R7, R24, PT ;  /* 0x000000180700720c */ /* 0x000fc40003f05270 */
[----:B------:R3:W1:Y:S11]  /*2090*/  LDS.U16 R22, [R11+0x7c0] ;  /* 0x0007c0000b167984 */ /* 0x0006760000000400 */
[----:B---3--:R-:W-:Y:S05]  /*20a0*/  @P0 BRA `(.L_x_60) ;  /* 0x0000000000400947 */ /* 0x008fea0003800000 */
[----:B------:R3:W1:Y:S01]  /*20b0*/  LDS R27, [R0+0xc] ;  /* 0x00000c00001b7984 */ /* 0x0006620000000800 */
[----:B------:R-:W-:Y:S01]  /*20c0*/  ISETP.NE.AND P0, PT, R23, R18, PT ;  /* 0x000000121700720c */ /* 0x000fe20003f05270 */
[----:B------:R-:W-:Y:S01]  /*20d0*/  BSSY.RECONVERGENT B1, `(.L_x_61) ;  /* 0x0000008000017945 */ /* 0x000fe20003800200 */
[----:B------:R-:W-:-:S11]  /*20e0*/  IMAD.MOV.U32 R2, RZ, RZ, R16 ;  /* 0x000000ffff027224 */ /* 0x000fd600078e0010 */
[----:B---3--:R-:W-:Y:S05]  /*20f0*/  @!P0 BRA `(.L_x_62) ;  /* 0x0000000000148947 */ /* 0x008fea0003800000 */
[----:B------:R-:W-:Y:S01]  /*2100*/  ISETP.NE.AND P0, PT, R23, R20, PT ;  /* 0x000000141700720c */ /* 0x000fe20003f05270 */
[----:B------:R-:W-:-:S12]  /*2110*/  IMAD.MOV.U32 R2, RZ, RZ, R17 ;  /* 0x000000ffff027224 */ /* 0x000fd800078e0011 */
[----:B------:R-:W-:Y:S04]  /*2120*/  @P0 LDS.U16 R0, [R19+0x6] ;  /* 0x0000060013000984 */ /* 0x000fe80000000400 */
[----:B--2---:R-:W2:Y:S02]  /*2130*/  @P0 LDS.U16 R25, [R19+0x1006] ;  /* 0x0010060013190984 */ /* 0x004ea40000000400 */
[----:B--2---:R-:W-:-:S07]  /*2140*/  @P0 PRMT R2, R0, 0x5410, R25 ;  /* 0x0000541000020816 */ /* 0x004fce0000000019 */
.L_x_62:
[----:B------:R-:W-:Y:S05]  /*2150*/  BSYNC.RECONVERGENT B1 ;  /* 0x0000000000017941 */ /* 0x000fea0003800200 */
.L_x_61:
[--C-:B------:R-:W-:Y:S02]  /*2160*/  HADD2.F32 R0, -RZ, R2.reuse.H0_H0 ;  /* 0x20000002ff007230 */ /* 0x100fe40000004100 */
[----:B------:R-:W-:-:S03]  /*2170*/  HADD2.F32 R2, -RZ, R2.H1_H1 ;  /* 0x30000002ff027230 */ /* 0x000fc60000004100 */
[C---:B-1----:R-:W-:Y:S02]  /*2180*/  FMUL R0, R27.reuse, R0 ;  /* 0x000000001b007220 */ /* 0x042fe40000400000 */
[----:B--2---:R-:W-:-:S05]  /*2190*/  FMUL R25, R27, R2 ;  /* 0x000000021b197220 */ /* 0x004fca0000400000 */
[----:B------:R-:W-:-:S07]  /*21a0*/  F2FP.F16.F32.PACK_AB R2, R25, R0 ;  /* 0x000000001902723e */ /* 0x000fce00000000ff */
.L_x_60:
[----:B------:R-:W-:Y:S05]  /*21b0*/  BSYNC.RECONVERGENT B0 ;  /* 0x0000000000007941 */ /* 0x000fea0003800200 */
.L_x_59:
[CC--:B------:R-:W-:Y:S01]  /*21c0*/  IADD3 R0, PT, PT, R23.reuse, -R7.reuse, RZ ;  /* 0x8000000717007210 */ /* 0x0c0fe20007ffe0ff */
[----:B------:R3:W1:Y:S01]  /*21d0*/  SHFL.IDX PT, R2, R2, R24, 0x1f ;  /* 0x00001f1802027589 */ /* 0x00066200000e0000 */
[----:B------:R-:W-:Y:S01]  /*21e0*/  ISETP.GE.U32.AND P0, PT, R23, R7, PT ;  /* 0x000000071700720c */ /* 0x000fe20003f06070 */
[----:B------:R-:W-:Y:S01]  /*21f0*/  BSSY.RECONVERGENT B0, `(.L_x_63) ;  /* 0x0000033000007945 */ /* 0x000fe20003800200 */
[----:B------:R-:W-:-:S04]  /*2200*/  LEA.HI R0, R0, 0x1, RZ, 0x1b ;  /* 0x0000000100007811 */ /* 0x000fc800078fd8ff */
[----:B------:R-:W-:-:S04]  /*2210*/  SEL R0, R0, RZ, P0 ;  /* 0x000000ff00007207 */ /* 0x000fc80000000000 */
[----:B------:R-:W-:-:S13]  /*2220*/  ISETP.GT.U32.AND P0, PT, R0, 0x3, PT ;  /* 0x000000030000780c */ /* 0x000fda0003f04070 */
[----:B-1-3--:R-:W-:Y:S05]  /*2230*/  @P0 BRA `(.L_x_64) ;  /* 0x0000000000b80947 */ /* 0x00afea0003800000 */
[C---:B--2---:R-:W-:Y:S01]  /*2240*/  LOP3.LUT R25, R0.reuse, 0x1, RZ, 0xc0, !PT ;  /* 0x0000000100197812 */ /* 0x044fe200078ec0ff */
[----:B------:R-:W-:Y:S01]  /*2250*/  BSSY.RECONVERGENT B1, `(.L_x_65) ;  /* 0x0000013000017945 */ /* 0x000fe20003800200 */
[----:B------:R-:W-:Y:S01]  /*2260*/  ISETP.NE.AND P1, PT, R0, 0x3, PT ;  /* 0x000000030000780c */ /* 0x000fe20003f25270 */
[----:B------:R-:W-:Y:S01]  /*2270*/  IMAD.MOV.U32 R26, RZ, RZ, R0 ;  /* 0x000000ffff1a7224 */ /* 0x000fe200078e0000 */
[----:B------:R-:W-:-:S13]  /*2280*/  ISETP.NE.U32.AND P0, PT, R25, 0x1, PT ;  /* 0x000000011900780c */ /* 0x000fda0003f05070 */
[----:B------:R-:W-:Y:S05]  /*2290*/  @P0 BRA `(.L_x_66) ;  /* 0x0000000000380947 */ /* 0x000fea0003800000 */
[----:B------:R-:W-:-:S05]  /*22a0*/  VIADD R25, R9, 0x2400 ;  /* 0x0000240009197836 */ /* 0x000fca0000000000 */
[----:B------:R-:W-:Y:S01]  /*22b0*/  LEA R28, R10, R25, 0x18 ;  /* 0x000000190a1c7211 */ /* 0x000fe200078ec0ff */
[----:B------:R-:W-:-:S04]  /*22c0*/  IMAD R25, R0, 0x20, R7 ;  /* 0x0000002000197824 */ /* 0x000fc800078e0207 */
        /* <DEDUP_REMOVED lines=11> */
.L_x_66:
[----:B------:R-:W-:Y:S05]  /*2380*/  BSYNC.RECONVERGENT B1 ;  /* 0x0000000000017941 */ /* 0x000fea0003800200 */
.L_x_65:
[----:B------:R-:W-:Y:S05]  /*2390*/  @!P1 BRA `(.L_x_64) ;  /* 0x0000000000609947 */ /* 0x000fea0003800000 */
[----:B------:R-:W-:-:S05]  /*23a0*/  VIADD R9, R9, 0x2400 ;  /* 0x0000240009097836 */ /* 0x000fca0000000000 */
[----:B------:R-:W-:-:S07]  /*23b0*/  LEA R10, R10, R9, 0x18 ;  /* 0x000000090a0a7211 */ /* 0x000fce00078ec0ff */
.L_x_67:
[----:B---3--:R-:W-:-:S05]  /*23c0*/  LEA R9, R26, R12, 0x6 ;  /* 0x0000000c1a097211 */ /* 0x008fca00078e30ff */
[----:B-1----:R-:W-:Y:S04]  /*23d0*/  LDS.U16 R25, [R9] ;  /* 0x0000000009197984 */ /* 0x002fe80000000400 */
        /* <DEDUP_REMOVED lines=20> */
.L_x_64:
[----:B------:R-:W-:Y:S05]  /*2520*/  BSYNC.RECONVERGENT B0 ;  /* 0x0000000000007941 */ /* 0x000fea0003800200 */
.L_x_63:
        /* <DEDUP_REMOVED lines=10> */
.L_x_69:
[----:B------:R-:W-:Y:S04]  /*25d0*/  LDS.U16 R0, [R12+0x100] ;  /* 0x000100000c007984 */ /* 0x000fe80000000400 */
[----:B---3--:R-:W3:Y:S02]  /*25e0*/  LDS.U16 R9, [R12+0x1100] ;  /* 0x001100000c097984 */ /* 0x008ee40000000400 */
[----:B---3--:R-:W-:-:S05]  /*25f0*/  PRMT R9, R0, 0x5410, R9 ;  /* 0x0000541000097816 */ /* 0x008fca0000000009 */
[----:B----4-:R-:W-:-:S05]  /*2600*/  HFMA2 R14, -R14.H0_H0, R2, R9 ;  /* 0x000000020e0e7231 */ /* 0x010fca0000000909 */
[----:B------:R-:W-:Y:S01]  /*2610*/  PRMT R0, R14, 0x7632, R0 ;  /* 0x000076320e007816 */ /* 0x000fe20000000000 */
[----:B------:R3:W-:Y:S04]  /*2620*/  STS.U16 [R12+0x100], R14 ;  /* 0x0001000e0c007388 */ /* 0x0007e80000000400 */
[----:B------:R3:W-:Y:S02]  /*2630*/  STS.U16 [R12+0x1100], R0 ;  /* 0x001100000c007388 */ /* 0x0007e40000000400 */
.L_x_70:
[----:B---3--:R-:W-:Y:S04]  /*2640*/  LDS.U16 R0, [R12+0x140] ;  /* 0x000140000c007984 */ /* 0x008fe80000000400 */
[----:B------:R-:W3:Y:S02]  /*2650*/  LDS.U16 R9, [R12+0x1140] ;  /* 0x001140000c097984 */ /* 0x000ee40000000400 */
[----:B---3--:R-:W-:-:S05]  /*2660*/  PRMT R0, R0, 0x5410, R9 ;  /* 0x0000541000007816 */ /* 0x008fca0000000009 */
[----:B--2---:R-:W-:-:S05]  /*2670*/  HFMA2 R15, -R15.H0_H0, R2, R0 ;  /* 0x000000020f0f7231 */ /* 0x004fca0000000900 */
[----:B------:R-:W-:Y:S01]  /*2680*/  PRMT R0, R15, 0x7632, R0 ;  /* 0x000076320f007816 */ /* 0x000fe20000000000 */
[----:B------:R2:W-:Y:S04]  /*2690*/  STS.U16 [R12+0x140], R15 ;  /* 0x0001400f0c007388 */ /* 0x0005e80000000400 */
[----:B------:R2:W-:Y:S02]  /*26a0*/  STS.U16 [R12+0x1140], R0 ;  /* 0x001140000c007388 */ /* 0x0005e40000000400 */
.L_x_71:
[----:B------:R-:W-:-:S07]  /*26b0*/  HFMA2 R16, -R21.H0_H0, R2, R16 ;  /* 0x0000000215107231 */ /* 0x000fce0000000910 */
.L_x_72:
[----:B------:R-:W-:-:S07]  /*26c0*/  HFMA2 R17, -R22.H0_H0, R2, R17 ;  /* 0x0000000216117231 */ /* 0x000fce0000000911 */
.L_x_73:
[----:B------:R-:W-:Y:S05]  /*26d0*/  BSYNC.RECONVERGENT B0 ;  /* 0x0000000000007941 */ /* 0x000fea0003800200 */
.L_x_68:
[----:B------:R-:W-:Y:S01]  /*26e0*/  ISETP.NE.AND P0, PT, R7, R24, PT ;  /* 0x000000180700720c */ /* 0x000fe20003f05270 */
[----:B------:R-:W-:Y:S01]  /*26f0*/  BSSY.RECONVERGENT B0, `(.L_x_74) ;  /* 0x0000010000007945 */ /* 0x000fe20003800200 */
[----:B--2---:R-:W-:Y:S02]  /*2700*/  IMAD.MOV.U32 R15, RZ, RZ, R17 ;  /* 0x000000ffff0f7224 */ /* 0x004fe400078e0011 */
[----:B------:R-:W-:-:S09]  /*2710*/  IMAD.MOV.U32 R21, RZ, RZ, R16 ;  /* 0x000000ffff157224 */ /* 0x000fd200078e0010 */
[----:B------:R-:W-:Y:S05]  /*2720*/  @P0 BRA `(.L_x_75) ;  /* 0x0000000000300947 */ /* 0x000fea0003800000 */
[----:B------:R-:W-:Y:S01]  /*2730*/  ISETP.NE.AND P0, PT, R23, R18, PT ;  /* 0x000000121700720c */ /* 0x000fe20003f05270 */
[----:B------:R-:W-:Y:S02]  /*2740*/  IMAD.MOV.U32 R15, RZ, RZ, R17 ;  /* 0x000000ffff0f7224 */ /* 0x000fe400078e0011 */
[----:B------:R-:W-:-:S10]  /*2750*/  IMAD.MOV.U32 R21, RZ, RZ, R2 ;  /* 0x000000ffff157224 */ /* 0x000fd400078e0002 */
[----:B------:R-:W-:Y:S05]  /*2760*/  @!P0 BRA `(.L_x_75) ;  /* 0x0000000000208947 */ /* 0x000fea0003800000 */
[----:B------:R-:W-:Y:S01]  /*2770*/  ISETP.NE.AND P0, PT, R23, R20, PT ;  /* 0x000000141700720c */ /* 0x000fe20003f05270 */
[----:B------:R-:W-:Y:S01]  /*2780*/  IMAD.MOV.U32 R21, RZ, RZ, R16 ;  /* 0x000000ffff157224 */ /* 0x000fe200078e0010 */
[----:B------:R-:W-:Y:S02]  /*2790*/  PRMT R0, R2, 0x7632, R0 ;  /* 0x0000763202007816 */ /* 0x000fe40000000000 */
[----:B------:R-:W-:-:S09]  /*27a0*/  MOV R15, R2 ;  /* 0x00000002000f7202 */ /* 0x000fd20000000f00 */
[----:B------:R2:W-:Y:S01]  /*27b0*/  @P0 STS.U16 [R19+0x1006], R0 ;  /* 0x0010060013000388 */ /* 0x0005e20000000400 */
[----:B------:R-:W-:Y:S02]  /*27c0*/  @P0 IMAD.MOV.U32 R15, RZ, RZ, R17 ;  /* 0x000000ffff0f0224 */ /* 0x000fe400078e0011 */
[----:B------:R-:W-:Y:S01]  /*27d0*/  @P0 IMAD.MOV.U32 R21, RZ, RZ, R16 ;  /* 0x000000ffff150224 */ /* 0x000fe200078e0010 */
[----:B------:R2:W-:Y:S06]  /*27e0*/  @P0 STS.U16 [R19+0x6], R2 ;  /* 0x0000060213000388 */ /* 0x0005ec0000000400 */
.L_x_75:
[----:B------:R-:W-:Y:S05]  /*27f0*/  BSYNC.RECONVERGENT B0 ;  /* 0x0000000000007941 */ /* 0x000fea0003800200 */
.L_x_74:
[----:B------:R-:W-:Y:S01]  /*2800*/  VIADD R13, R13, 0x4 ;  /* 0x000000040d0d7836 */ /* 0x000fe20000000000 */
[----:B------:R-:W-:-:S04]  /*2810*/  NOP ;  /* 0x0000000000007918 */ /* 0x000fc80000000000 */
[----:B------:R-:W-:-:S13]  /*2820*/  ISETP.GE.U32.AND P0, PT, R13, 0x100, PT ;  /* 0x000001000d00780c */ /* 0x000fda0003f06070 */
[----:B------:R-:W-:Y:S05]  /*2830*/  @!P0 BRA `(.L_x_76) ;  /* 0xffffffdc002c8947 */ /* 0x000fea000383ffff */
[----:B--2---:R-:W-:Y:S01]  /*2840*/  PRMT R0, R21, 0x7632, R0 ;  /* 0x0000763215007816 */ /* 0x004fe20000000000 */
[----:B------:R-:W-:Y:S01]  /*2850*/  STS.U16 [R12+0x180], R21 ;  /* 0x000180150c007388 */ /* 0x000fe20000000400 */
[----:B------:R-:W-:Y:S01]  /*2860*/  PRMT R2, R15, 0x7632, R2 ;  /* 0x000076320f027816 */ /* 0x000fe20000000002 */
[----:B------:R-:W1:Y:S02]  /*2870*/  LDC.64 R22, c[0x0][0x388] ;  /* 0x0000e200ff167b82 */ /* 0x000e640000000a00 */
[----:B------:R-:W-:Y:S04]  /*2880*/  STS.U16 [R12+0x1c0], R15 ;  /* 0x0001c00f0c007388 */ /* 0x000fe80000000400 */
[----:B------:R-:W-:Y:S04]  /*2890*/  STS.U16 [R12+0x1180], R0 ;  /* 0x001180000c007388 */ /* 0x000fe80000000400 */
[----:B------:R-:W-:Y:S01]  /*28a0*/  STS.U16 [R12+0x11c0], R2 ;  /* 0x0011c0020c007388 */ /* 0x000fe20000000400 */
[----:B------:R-:W-:-:S03]  /*28b0*/  NOP ;  /* 0x0000000000007918 */ /* 0x000fc60000000000 */
[----:B---3--:R-:W2:Y:S04]  /*28c0*/  LDS.128 R8, [R3] ;  /* 0x0000000003087984 */ /* 0x008ea80000000c00 */
[----:B------:R-:W3:Y:S01]  /*28d0*/  LDS.128 R16, [R3+0x1000] ;  /* 0x0010000003107984 */ /* 0x000ee20000000c00 */
[----:B-1----:R-:W-:-:S04]  /*28e0*/  IMAD.WIDE.U32 R24, R6, 0x2, R22 ;  /* 0x0000000206187825 */ /* 0x002fc800078e0016 */
[----:B------:R-:W-:-:S04]  /*28f0*/  IMAD.WIDE.U32 R22, R5, 0x2, R22 ;  /* 0x0000000205167825 */ /* 0x000fc800078e0016 */
[----:B------:R-:W-:-:S04]  /*2900*/  IMAD.WIDE.U32 R24, R7, 0x10, R24 ;  /* 0x0000001007187825 */ /* 0x000fc800078e0018 */
[----:B------:R-:W-:Y:S01]  /*2910*/  IMAD.WIDE.U32 R22, R7, 0x10, R22 ;  /* 0x0000001007167825 */ /* 0x000fe200078e0016 */
[----:B--2---:R-:W-:Y:S04]  /*2920*/  STG.E.128 desc[UR6][R24.64], R8 ;  /* 0x0000000818007986 */ /* 0x004fe8000c101d06 */
[----:B---3--:R-:W-:Y:S01]  /*2930*/  STG.E.128 desc[UR6][R22.64], R16 ;  /* 0x0000001016007986 */ /* 0x008fe2000c101d06 */
[----:B------:R-:W-:Y:S05]  /*2940*/  EXIT ;  /* 0x000000000000794d */ /* 0x000fea0003800000 */
        .weak           $__internal_0_$__cuda_sm20_rcp_rn_f32_slowpath
        .type           $__internal_0_$__cuda_sm20_rcp_rn_f32_slowpath,@function
        .size           $__internal_0_$__cuda_sm20_rcp_rn_f32_slowpath,(.L_x_85 - $__internal_0_$__cuda_sm20_rcp_rn_f32_slowpath)
$__internal_0_$__cuda_sm20_rcp_rn_f32_slowpath:
[----:B------:R-:W-:Y:S01]  /*2950*/  IMAD.SHL.U32 R2, R0, 0x2, RZ ;  /* 0x0000000200027824 */ /* 0x000fe200078e00ff */
[----:B------:R-:W-:Y:S04]  /*2960*/  BSSY.RECONVERGENT B2, `(.L_x_77) ;  /* 0x0000030000027945 */ /* 0x000fe80003800200 */
[----:B------:R-:W-:-:S04]  /*2970*/  SHF.R.U32.HI R2, RZ, 0x18, R2 ;  /* 0x00000018ff027819 */ /* 0x000fc80000011602 */
[----:B------:R-:W-:-:S13]  /*2980*/  ISETP.NE.U32.AND P0, PT, R2, RZ, PT ;  /* 0x000000ff0200720c */ /* 0x000fda0003f05070 */
[----:B------:R-:W-:Y:S05]  /*2990*/  @P0 BRA `(.L_x_78) ;  /* 0x0000000000280947 */ /* 0x000fea0003800000 */
[----:B------:R-:W-:-:S05]  /*29a0*/  IMAD.SHL.U32 R2, R0, 0x2, RZ ;  /* 0x0000000200027824 */ /* 0x000fca00078e00ff */
[----:B------:R-:W-:-:S13]  /*29b0*/  ISETP.NE.AND P0, PT, R2, RZ, PT ;  /* 0x000000ff0200720c */ /* 0x000fda0003f05270 */
[----:B------:R-:W-:Y:S01]  /*29c0*/  @P0 FFMA R11, R0, 1.84467440737095516160e+19, RZ ;  /* 0x5f800000000b0823 */ /* 0x000fe200000000ff */
[----:B------:R-:W-:Y:S08]  /*29d0*/  @!P0 MUFU.RCP R9, R0 ;  /* 0x0000000000098308 */ /* 0x000ff00000001000 */
[----:B------:R-:W1:Y:S02]  /*29e0*/  @P0 MUFU.RCP R2, R11 ;  /* 0x0000000b00020308 */ /* 0x000e640000001000 */
[----:B-1----:R-:W-:-:S04]  /*29f0*/  @P0 FFMA R13, R11, R2, -1 ;  /* 0xbf8000000b0d0423 */ /* 0x002fc80000000002 */
[----:B------:R-:W-:-:S04]  /*2a00*/  @P0 FADD.FTZ R13, -R13, -RZ ;  /* 0x800000ff0d0d0221 */ /* 0x000fc80000010100 */
[----:B------:R-:W-:-:S04]  /*2a10*/  @P0 FFMA R2, R2, R13, R2 ;  /* 0x0000000d02020223 */ /* 0x000fc80000000002 */
[----:B------:R-:W-:Y:S01]  /*2a20*/  @P0 FFMA R9, R2, 1.84467440737095516160e+19, RZ ;  /* 0x5f80000002090823 */ /* 0x000fe200000000ff */
[----:B------:R-:W-:Y:S06]  /*2a30*/  BRA `(.L_x_79) ;  /* 0x0000000000887947 */ /* 0x000fec0003800000 */
.L_x_78:
[----:B------:R-:W-:-:S05]  /*2a40*/  VIADD R9, R2, 0xffffff03 ;  /* 0xffffff0302097836 */ /* 0x000fca0000000000 */
[----:B------:R-:W-:-:S13]  /*2a50*/  ISETP.GT.U32.AND P0, PT, R9, 0x1, PT ;  /* 0x000000010900780c */ /* 0x000fda0003f04070 */
[----:B------:R-:W-:Y:S05]  /*2a60*/  @P0 BRA `(.L_x_80) ;  /* 0x0000000000780947 */ /* 0x000fea0003800000 */
[----:B------:R-:W-:Y:S01]  /*2a70*/  LOP3.LUT R11, R0, 0x7fffff, RZ, 0xc0, !PT ;  /* 0x007fffff000b7812 */ /* 0x000fe200078ec0ff */
[----:B------:R-:W-:-:S03]  /*2a80*/  HFMA2 R16, -RZ, RZ, 0, 1.78813934326171875e-07 ;  /* 0x00000003ff107431 */ /* 0x000fc600000001ff */
[----:B------:R-:W-:-:S04]  /*2a90*/  LOP3.LUT R11, R11, 0x3f800000, RZ, 0xfc, !PT ;  /* 0x3f8000000b0b7812 */ /* 0x000fc800078efcff */
[----:B------:R-:W1:Y:S01]  /*2aa0*/  MUFU.RCP R14, R11 ;  /* 0x0000000b000e7308 */ /* 0x000e620000001000 */
[----:B------:R-:W-:Y:S01]  /*2ab0*/  SHF.L.U32 R17, R16, R9, RZ ;  /* 0x0000000910117219 */ /* 0x000fe200000006ff */
[----:B-1----:R-:W-:-:S04]  /*2ac0*/  FFMA R13, R11, R14, -1 ;  /* 0xbf8000000b0d7423 */ /* 0x002fc8000000000e */
[----:B------:R-:W-:-:S04]  /*2ad0*/  FADD.FTZ R13, -R13, -RZ ;  /* 0x800000ff0d0d7221 */ /* 0x000fc80000010100 */
[CCC-:B------:R-:W-:Y:S01]  /*2ae0*/  FFMA.RM R15, R14.reuse, R13.reuse, R14.reuse ;  /* 0x0000000d0e0f7223 */ /* 0x1c0fe2000000400e */
[----:B------:R-:W-:-:S04]  /*2af0*/  FFMA.RP R14, R14, R13, R14 ;  /* 0x0000000d0e0e7223 */ /* 0x000fc8000000800e */
[C---:B------:R-:W-:Y:S02]  /*2b00*/  LOP3.LUT R13, R15.reuse, 0x7fffff, RZ, 0xc0, !PT ;  /* 0x007fffff0f0d7812 */ /* 0x040fe400078ec0ff */
[----:B------:R-:W-:Y:S02]  /*2b10*/  FSETP.NEU.FTZ.AND P0, PT, R15, R14, PT ;  /* 0x0000000e0f00720b */ /* 0x000fe40003f1d000 */
[----:B------:R-:W-:Y:S02]  /*2b20*/  LOP3.LUT R14, R13, 0x800000, RZ, 0xfc, !PT ;  /* 0x008000000d0e7812 */ /* 0x000fe400078efcff */
[----:B------:R-:W-:Y:S02]  /*2b30*/  SEL R13, RZ, 0xffffffff, !P0 ;  /* 0xffffffffff0d7807 */ /* 0x000fe40004000000 */
[----:B------:R-:W-:-:S03]  /*2b40*/  LOP3.LUT R16, R17, R14, RZ, 0xc0, !PT ;  /* 0x0000000e11107212 */ /* 0x000fc600078ec0ff */
[----:B------:R-:W-:Y:S01]  /*2b50*/  IMAD.MOV R13, RZ, RZ, -R13 ;  /* 0x000000ffff0d7224 */ /* 0x000fe200078e0a0d */
[----:B------:R-:W-:-:S04]  /*2b60*/  SHF.R.U32.HI R16, RZ, R9, R16 ;  /* 0x00000009ff107219 */ /* 0x000fc80000011610 */
[----:B------:R-:W-:Y:S02]  /*2b70*/  LOP3.LUT P1, RZ, R13, R9, R14, 0xf8, !PT ;  /* 0x000000090dff7212 */ /* 0x000fe4000782f80e */
[C---:B------:R-:W-:Y:S02]  /*2b80*/  LOP3.LUT P0, RZ, R16.reuse, 0x1, RZ, 0xc0, !PT ;  /* 0x0000000110ff7812 */ /* 0x040fe4000780c0ff */
[----:B------:R-:W-:-:S04]  /*2b90*/  LOP3.LUT P2, RZ, R16, 0x2, RZ, 0xc0, !PT ;  /* 0x0000000210ff7812 */ /* 0x000fc8000784c0ff */
[----:B------:R-:W-:Y:S02]  /*2ba0*/  PLOP3.LUT P0, PT, P0, P1, P2, 0xe0, 0x0 ;  /* 0x000000000000781c */ /* 0x000fe40000703c20 */
[----:B------:R-:W-:Y:S02]  /*2bb0*/  LOP3.LUT P1, RZ, R0, 0x7fffff, RZ, 0xc0, !PT ;  /* 0x007fffff00ff7812 */ /* 0x000fe4000782c0ff */
[----:B------:R-:W-:-:S05]  /*2bc0*/  SEL R9, RZ, 0x1, !P0 ;  /* 0x00000001ff097807 */ /* 0x000fca0004000000 */
[----:B------:R-:W-:-:S05]  /*2bd0*/  IMAD.MOV R9, RZ, RZ, -R9 ;  /* 0x000000ffff097224 */ /* 0x000fca00078e0a09 */
[----:B------:R-:W-:Y:S01]  /*2be0*/  ISETP.GE.AND P0, PT, R9, RZ, PT ;  /* 0x000000ff0900720c */ /* 0x000fe20003f06270 */
[----:B------:R-:W-:-:S05]  /*2bf0*/  VIADD R9, R2, 0xffffff04 ;  /* 0xffffff0402097836 */ /* 0x000fca0000000000 */
[----:B------:R-:W-:-:S07]  /*2c00*/  SHF.R.U32.HI R9, RZ, R9, R14 ;  /* 0x00000009ff097219 */ /* 0x000fce000001160e */
[----:B------:R-:W-:-:S04]  /*2c10*/  @!P0 VIADD R9, R9, 0x1 ;  /* 0x0000000109098836 */ /* 0x000fc80000000000 */
[----:B------:R-:W-:-:S05]  /*2c20*/  @!P1 IMAD.SHL.U32 R9, R9, 0x2, RZ ;  /* 0x0000000209099824 */ /* 0x000fca00078e00ff */
[----:B------:R-:W-:Y:S01]  /*2c30*/  LOP3.LUT R9, R9, 0x80000000, R0, 0xf8, !PT ;  /* 0x8000000009097812 */ /* 0x000fe200078ef800 */
[----:B------:R-:W-:Y:S06]  /*2c40*/  BRA `(.L_x_79) ;  /* 0x0000000000047947 */ /* 0x000fec0003800000 */
.L_x_80:
[----:B------:R1:W2:Y:S02]  /*2c50*/  MUFU.RCP R9, R0 ;  /* 0x0000000000097308 */ /* 0x0002a40000001000 */
.L_x_79:
[----:B------:R-:W-:Y:S05]  /*2c60*/  BSYNC.RECONVERGENT B2 ;  /* 0x0000000000027941 */ /* 0x000fea0003800200 */
.L_x_77:
[----:B------:R-:W-:-:S04]  /*2c70*/  IMAD.MOV.U32 R13, RZ, RZ, 0x0 ;  /* 0x00000000ff0d7424 */ /* 0x000fc800078e00ff */
[----:B-12---:R-:W-:Y:S05]  /*2c80*/  RET.REL.NODEC R12 `(_Z17trsm_half2_kernelPK6__halfPS_ii) ;  /* 0xffffffd00cdc7950 */ /* 0x006fea0003c3ffff */
.L_x_81:
[----:B------:R-:W-:-:S00]  /*2c90*/  BRA `(.L_x_81) ;  /* 0xfffffffc00fc7947 */ /* 0x000fc0000383ffff */
[----:B------:R-:W-:-:S00]  /*2ca0*/  NOP ;  /* 0x0000000000007918 */ /* 0x000fc00000000000 */
        /* <DEDUP_REMOVED lines=13> */
.L_x_85:


//--------------------- .text._Z16clear_tril_upperPfi --------------------------
	.section	.text._Z16clear_tril_upperPfi,"ax",@progbits
	.align	128
        .global         _Z16clear_tril_upperPfi
        .type           _Z16clear_tril_upperPfi,@function
        .size           _Z16clear_tril_upperPfi,(.L_x_87 - _Z16clear_tril_upperPfi)
        .other          _Z16clear_tril_upperPfi,@"STO_CUDA_ENTRY STV_DEFAULT"
_Z16clear_tril_upperPfi:
.text._Z16clear_tril_upperPfi:
[----:B------:R-:W-:Y:S01]  /*0000*/  LDC R1, c[0x0][0x37c] ;  /* 0x0000df00ff017b82 */ /* 0x000fe20000000800 */
[----:B------:R-:W0:Y:S07]  /*0010*/  S2R R0, SR_TID.X ;  /* 0x0000000000007919 */ /* 0x000e2e0000002100 */
[----:B------:R-:W0:Y:S01]  /*0020*/  S2UR UR6, SR_CTAID.X ;  /* 0x00000000000679c3 */ /* 0x000e220000002500 */
[----:B------:R-:W1:Y:S01]  /*0030*/  LDCU.64 UR4, c[0x0][0x358] ;  /* 0x00006b00ff0477ac */ /* 0x000e620008000a00 */
[----:B0-----:R-:W-:-:S13]  /*0040*/  ISETP.GE.U32.AND P0, PT, R0, UR6, PT ;  /* 0x0000000600007c0c */ /* 0x001fda000bf06070 */
[----:B------:R-:W0:Y:S08]  /*0050*/  @!P0 LDC R5, c[0x0][0x388] ;  /* 0x0000e200ff058b82 */ /* 0x000e300000000800 */
[----:B------:R-:W2:Y:S01]  /*0060*/  @!P0 LDC.64 R2, c[0x0][0x380] ;  /* 0x0000e000ff028b82 */ /* 0x000ea20000000a00 */
[----:B0-----:R-:W-:-:S04]  /*0070*/  @!P0 IMAD R5, R5, UR6, R0 ;  /* 0x0000000605058c24 */ /* 0x001fc8000f8e0200 */
[----:B--2---:R-:W-:-:S05]  /*0080*/  @!P0 IMAD.WIDE R2, R5, 0x4, R2 ;  /* 0x0000000405028825 */ /* 0x004fca00078e0202 */
[----:B-1----:R0:W-:Y:S01]  /*0090*/  @!P0 STG.E desc[UR4][R2.64], RZ ;  /* 0x000000ff02008986 */ /* 0x0021e2000c101904 */
[----:B------:R-:W-:Y:S05]  /*00a0*/  @!P0 EXIT ;  /* 0x000000000000894d */ /* 0x000fea0003800000 */
[----:B------:R-:W1:Y:S08]  /*00b0*/  LDC R5, c[0x0][0x388] ;  /* 0x0000e200ff057b82 */ /* 0x000e700000000800 */
[----:B0-----:R-:W0:Y:S01]  /*00c0*/  LDC.64 R2, c[0x0][0x380] ;  /* 0x0000e000ff027b82 */ /* 0x001e220000000a00 */
[----:B-1----:R-:W-:-:S04]  /*00d0*/  IMAD R5, R5, UR6, R0 ;  /* 0x0000000605057c24 */ /* 0x002fc8000f8e0200 */
[----:B0-----:R-:W-:-:S05]  /*00e0*/  IMAD.WIDE R2, R5, 0x4, R2 ;  /* 0x0000000405027825 */ /* 0x001fca00078e0202 */
[----:B------:R-:W2:Y:S02]  /*00f0*/  LDG.E R5, desc[UR4][R2.64] ;  /* 0x0000000402057981 */ /* 0x000ea4000c1e1900 */
[----:B--2---:R-:W-:-:S05]  /*0100*/  FADD R5, R5, 2 ;  /* 0x4000000005057421 */ /* 0x004fca0000000000 */
[----:B------:R-:W-:Y:S01]  /*0110*/  STG.E desc[UR4][R2.64], R5 ;  /* 0x0000000502007986 */ /* 0x000fe2000c101904 */
[----:B------:R-:W-:Y:S05]  /*0120*/  EXIT ;  /* 0x000000000000794d */ /* 0x000fea0003800000 */
.L_x_82:
        /* <DEDUP_REMOVED lines=13> */
.L_x_87:


//--------------------- .text._Z3h2fPK6__halfPfi  --------------------------
	.section	.text._Z3h2fPK6__halfPfi,"ax",@progbits
	.align	128
        .global         _Z3h2fPK6__halfPfi
        .type           _Z3h2fPK6__halfPfi,@function
        .size           _Z3h2fPK6__halfPfi,(.L_x_88 - _Z3h2fPK6__halfPfi)
        .other          _Z3h2fPK6__halfPfi,@"STO_CUDA_ENTRY STV_DEFAULT"
_Z3h2fPK6__halfPfi:
.text._Z3h2fPK6__halfPfi:
[----:B------:R-:W-:Y:S01]  /*0000*/  LDC R1, c[0x0][0x37c] ;  /* 0x0000df00ff017b82 */ /* 0x000fe20000000800 */
[----:B------:R-:W0:Y:S07]  /*0010*/  S2R R0, SR_TID.X ;  /* 0x0000000000007919 */ /* 0x000e2e0000002100 */
[----:B------:R-:W0:Y:S01]  /*0020*/  S2UR UR4, SR_CTAID.X ;  /* 0x00000000000479c3 */ /* 0x000e220000002500 */
[----:B------:R-:W1:Y:S07]  /*0030*/  LDCU UR5, c[0x0][0x390] ;  /* 0x00007200ff0577ac */ /* 0x000e6e0008000800 */
[----:B------:R-:W0:Y:S02]  /*0040*/  LDC R7, c[0x0][0x360] ;  /* 0x0000d800ff077b82 */ /* 0x000e240000000800 */
[----:B0-----:R-:W-:-:S05]  /*0050*/  IMAD R7, R7, UR4, R0 ;  /* 0x0000000407077c24 */ /* 0x001fca000f8e0200 */
[----:B-1----:R-:W-:-:S13]  /*0060*/  ISETP.GE.AND P0, PT, R7, UR5, PT ;  /* 0x0000000507007c0c */ /* 0x002fda000bf06270 */
[----:B------:R-:W-:Y:S05]  /*0070*/  @P0 EXIT ;  /* 0x000000000000094d */ /* 0x000fea0003800000 */
[----:B------:R-:W0:Y:S01]  /*0080*/  LDC.64 R2, c[0x0][0x380] ;  /* 0x0000e000ff027b82 */ /* 0x000e220000000a00 */
[----:B------:R-:W1:Y:S07]  /*0090*/  LDCU.64 UR4, c[0x0][0x358] ;  /* 0x00006b00ff0477ac */ /* 0x000e6e0008000a00 */
[----:B------:R-:W2:Y:S01]  /*00a0*/  LDC.64 R4, c[0x0][0x388] ;  /* 0x0000e200ff047b82 */ /* 0x000ea20000000a00 */
[----:B0-----:R-:W-:-:S06]  /*00b0*/  IMAD.WIDE R2, R7, 0x2, R2 ;  /* 0x0000000207027825 */ /* 0x001fcc00078e0202 */
[----:B-1----:R-:W3:Y:S01]  /*00c0*/  LDG.E.U16.CONSTANT R2, desc[UR4][R2.64] ;  /* 0x0000000402027981 */ /* 0x002ee2000c1e9500 */
[----:B--2---:R-:W-:-:S04]  /*00d0*/  IMAD.WIDE R4, R7, 0x4, R4 ;  /* 0x0000000407047825 */ /* 0x004fc800078e0204 */
[----:B---3--:R-:W-:-:S05]  /*00e0*/  HADD2.F32 R7, -RZ, R2.H0_H0 ;  /* 0x20000002ff077230 */ /* 0x008fca0000004100 */
[----:B------:R-:W-:Y:S01]  /*00f0*/  STG.E desc[UR4][R4.64], R7 ;  /* 0x0000000704007986 */ /* 0x000fe2000c101904 */
[----:B------:R-:W-:Y:S05]  /*0100*/  EXIT ;  /* 0x000000000000794d */ /* 0x000fea0003800000 */
.L_x_83:
        /* <DEDUP_REMOVED lines=15> */
.L_x_88:


//--------------------- .text._Z3f2hPKfP6__halfi  --------------------------
	.section	.text._Z3f2hPKfP6__halfi,"ax",@progbits
	.align	128
        .global         _Z3f2hPKfP6__halfi
        .type           _Z3f2hPKfP6__halfi,@function
        .size           _Z3f2hPKfP6__halfi,(.L_x_89 - _Z3f2hPKfP6__halfi)
        .other          _Z3f2hPKfP6__halfi,@"STO_CUDA_ENTRY STV_DEFAULT"
_Z3f2hPKfP6__halfi:
.text._Z3f2hPKfP6__halfi:
        /* <DEDUP_REMOVED lines=12> */
[----:B-1----:R-:W3:Y:S01]  /*00c0*/  LDG.E.CONSTANT R2, desc[UR4][R2.64] ;  /* 0x0000000402027981 */ /* 0x002ee2000c1e9900 */
[----:B--2---:R-:W-:Y:S01]  /*00d0*/  IMAD.WIDE R4, R7, 0x2, R4 ;  /* 0x0000000207047825 */ /* 0x004fe200078e0204 */
[----:B---3--:R-:W-:-:S05]  /*00e0*/  F2FP.F16.F32.PACK_AB R0, RZ, R2 ;  /* 0x00000002ff00723e */ /* 0x008fca00000000ff */
[----:B------:R-:W-:Y:S01]  /*00f0*/  STG.E.U16 desc[UR4][R4.64], R0 ;  /* 0x0000000004007986 */ /* 0x000fe2000c101504 */
[----:B------:R-:W-:Y:S05]  /*0100*/  EXIT ;  /* 0x000000000000794d */ /* 0x000fea0003800000 */
.L_x_84:
        /* <DEDUP_REMOVED lines=15> */
.L_x_89:


//--------------------- .nv.shared._Z17trsm_half2_kernelPK6__halfPS_ii --------------------------
	.section	.nv.shared._Z17trsm_half2_kernelPK6__halfPS_ii,"aw",@nobits
	.sectionflags	@""
	.align	16
.nv.shared._Z17trsm_half2_kernelPK6__halfPS_ii:
	.zero		12288


//--------------------- .nv.shared.reserved.0     --------------------------
	.section	.nv.shared.reserved.0,"aw",@nobits
	.weak		__nv_reservedSMEM_offset_0_alias
	.size		__nv_reservedSMEM_offset_0_alias, 0, 64
	.other		__nv_reservedSMEM_offset_0_alias,@"STO_CUDA_RESERVED_SHARED STV_DEFAULT"
__nv_reservedSMEM_offset_0_alias:
	.zero		0
	.zero		64


//--------------------- .nv.constant0._Z17trsm_half2_kernelPK6__halfPS_ii --------------------------
	.section	.nv.constant0._Z17trsm_half2_kernelPK6__halfPS_ii,"a",@progbits
	.sectionflags	@""
	.align	4
.nv.constant0._Z17trsm_half2_kernelPK6__halfPS_ii:
	.zero		920


//--------------------- .nv.constant0._Z16clear_tril_upperPfi --------------------------
	.section	.nv.constant0._Z16clear_tril_upperPfi,"a",@progbits
	.sectionflags	@""
	.align	4
.nv.constant0._Z16clear_tril_upperPfi:
	.zero		908


//--------------------- .nv.constant0._Z3h2fPK6__halfPfi --------------------------
	.section	.nv.constant0._Z3h2fPK6__halfPfi,"a",@progbits
	.sectionflags	@""
	.align	4
.nv.constant0._Z3h2fPK6__halfPfi:
	.zero		916


//--------------------- .nv.constant0._Z3f2hPKfP6__halfi --------------------------
	.section	.nv.constant0._Z3f2hPKfP6__halfi,"a",@progbits
	.sectionflags	@""
	.align	4
.nv.constant0._Z3f2hPKfP6__halfi:
	.zero		916


//--------------------- SYMBOLS --------------------------

	.type		.nv.reservedSmem.offset0,@object
	.size		.nv.reservedSmem.offset0,0x4
	.type		.nv.reservedSmem.cap,@object
	.size		.nv.reservedSmem.cap,0x4
